//
// Generated by NVIDIA NVVM Compiler
//
// Compiler Build ID: CL-36424714
// Cuda compilation tools, release 13.0, V13.0.88
// Based on NVVM 20.0.0
//

.version 9.0
.target sm_100
.address_size 64

	// .globl	_Z12setup_kernelP17curandStateXORWOWm
.extern .func  (.param .b32 func_retval0) vprintf
(
	.param .b64 vprintf_param_0,
	.param .b64 vprintf_param_1
)
;
.global .align 4 .b8 precalc_xorwow_matrix[102400];
.global .align 4 .b8 precalc_xorwow_offset_matrix[102400];
.global .align 4 .b8 mrg32k3aM1[2304];
.global .align 4 .b8 mrg32k3aM2[2304];
.global .align 4 .b8 mrg32k3aM1SubSeq[2016];
.global .align 4 .b8 mrg32k3aM2SubSeq[2016];
.global .align 4 .b8 mrg32k3aM1Seq[2304];
.global .align 4 .b8 mrg32k3aM2Seq[2304];
.const .align 8 .b8 __cr_lgamma_table[72];
.global .align 1 .b8 $str[4] = {37, 105, 10};

.visible .entry _Z12setup_kernelP17curandStateXORWOWm(
	.param .u64 .ptr .align 1 _Z12setup_kernelP17curandStateXORWOWm_param_0,
	.param .u64 _Z12setup_kernelP17curandStateXORWOWm_param_1
)
{
	.reg .pred 	%p<24>;
	.reg .b32 	%r<413>;
	.reg .b64 	%rd<19>;

	ld.param.u64 	%rd8, [_Z12setup_kernelP17curandStateXORWOWm_param_0];
	ld.param.u64 	%rd9, [_Z12setup_kernelP17curandStateXORWOWm_param_1];
	cvta.to.global.u64 	%rd10, %rd8;
	mov.u32 	%r182, %tid.x;
	mov.u32 	%r183, %ctaid.x;
	mov.u32 	%r184, %ntid.x;
	mad.lo.s32 	%r185, %r183, %r184, %r182;
	cvt.s64.s32 	%rd18, %r185;
	mul.wide.s32 	%rd11, %r185, 48;
	add.s64 	%rd2, %rd10, %rd11;
	cvt.u32.u64 	%r186, %rd9;
	xor.b32  	%r187, %r186, -1429050551;
	mul.lo.s32 	%r188, %r187, 1099087573;
	{ .reg .b32 tmp; mov.b64 {tmp, %r189}, %rd9; }
	xor.b32  	%r190, %r189, -136515619;
	mul.lo.s32 	%r191, %r190, -1703105765;
	add.s32 	%r192, %r188, %r191;
	add.s32 	%r193, %r192, 6615241;
	add.s32 	%r194, %r188, 123456789;
	st.global.v2.u32 	[%rd2], {%r193, %r194};
	xor.b32  	%r195, %r188, 362436069;
	add.s32 	%r196, %r191, 521288629;
	st.global.v2.u32 	[%rd2+8], {%r195, %r196};
	xor.b32  	%r197, %r191, 88675123;
	add.s32 	%r198, %r188, 5783321;
	st.global.v2.u32 	[%rd2+16], {%r197, %r198};
	setp.eq.s32 	%p1, %r185, 0;
	@%p1 bra 	$L__BB0_42;
	mov.b32 	%r319, 0;
$L__BB0_2:
	and.b64  	%rd4, %rd18, 3;
	setp.eq.s64 	%p2, %rd4, 0;
	@%p2 bra 	$L__BB0_41;
	mul.wide.u32 	%rd12, %r319, 3200;
	mov.u64 	%rd13, precalc_xorwow_matrix;
	add.s64 	%rd5, %rd13, %rd12;
	cvt.u32.u64 	%r2, %rd4;
	mov.b32 	%r320, 0;
$L__BB0_4:
	mov.b32 	%r333, 0;
	mov.u32 	%r334, %r333;
	mov.u32 	%r335, %r333;
	mov.u32 	%r336, %r333;
	mov.u32 	%r337, %r333;
	mov.u32 	%r326, %r333;
$L__BB0_5:
	mul.wide.u32 	%rd14, %r326, 4;
	add.s64 	%rd15, %rd2, %rd14;
	ld.global.u32 	%r10, [%rd15+4];
	shl.b32 	%r11, %r326, 5;
	mov.b32 	%r332, 0;
$L__BB0_6:
	.pragma "nounroll";
	shr.u32 	%r203, %r10, %r332;
	and.b32  	%r204, %r203, 1;
	setp.eq.b32 	%p3, %r204, 1;
	not.pred 	%p4, %p3;
	add.s32 	%r205, %r11, %r332;
	mul.lo.s32 	%r206, %r205, 5;
	mul.wide.u32 	%rd16, %r206, 4;
	add.s64 	%rd6, %rd5, %rd16;
	@%p4 bra 	$L__BB0_8;
	ld.global.u32 	%r207, [%rd6];
	xor.b32  	%r337, %r337, %r207;
	ld.global.u32 	%r208, [%rd6+4];
	xor.b32  	%r336, %r336, %r208;
	ld.global.u32 	%r209, [%rd6+8];
	xor.b32  	%r335, %r335, %r209;
	ld.global.u32 	%r210, [%rd6+12];
	xor.b32  	%r334, %r334, %r210;
	ld.global.u32 	%r211, [%rd6+16];
	xor.b32  	%r333, %r333, %r211;
$L__BB0_8:
	and.b32  	%r213, %r203, 2;
	setp.eq.s32 	%p5, %r213, 0;
	@%p5 bra 	$L__BB0_10;
	ld.global.u32 	%r214, [%rd6+20];
	xor.b32  	%r337, %r337, %r214;
	ld.global.u32 	%r215, [%rd6+24];
	xor.b32  	%r336, %r336, %r215;
	ld.global.u32 	%r216, [%rd6+28];
	xor.b32  	%r335, %r335, %r216;
	ld.global.u32 	%r217, [%rd6+32];
	xor.b32  	%r334, %r334, %r217;
	ld.global.u32 	%r218, [%rd6+36];
	xor.b32  	%r333, %r333, %r218;
$L__BB0_10:
	and.b32  	%r220, %r203, 4;
	setp.eq.s32 	%p6, %r220, 0;
	@%p6 bra 	$L__BB0_12;
	ld.global.u32 	%r221, [%rd6+40];
	xor.b32  	%r337, %r337, %r221;
	ld.global.u32 	%r222, [%rd6+44];
	xor.b32  	%r336, %r336, %r222;
	ld.global.u32 	%r223, [%rd6+48];
	xor.b32  	%r335, %r335, %r223;
	ld.global.u32 	%r224, [%rd6+52];
	xor.b32  	%r334, %r334, %r224;
	ld.global.u32 	%r225, [%rd6+56];
	xor.b32  	%r333, %r333, %r225;
$L__BB0_12:
	and.b32  	%r227, %r203, 8;
	setp.eq.s32 	%p7, %r227, 0;
	@%p7 bra 	$L__BB0_14;
	ld.global.u32 	%r228, [%rd6+60];
	xor.b32  	%r337, %r337, %r228;
	ld.global.u32 	%r229, [%rd6+64];
	xor.b32  	%r336, %r336, %r229;
	ld.global.u32 	%r230, [%rd6+68];
	xor.b32  	%r335, %r335, %r230;
	ld.global.u32 	%r231, [%rd6+72];
	xor.b32  	%r334, %r334, %r231;
	ld.global.u32 	%r232, [%rd6+76];
	xor.b32  	%r333, %r333, %r232;
$L__BB0_14:
	and.b32  	%r234, %r203, 16;
	setp.eq.s32 	%p8, %r234, 0;
	@%p8 bra 	$L__BB0_16;
	ld.global.u32 	%r235, [%rd6+80];
	xor.b32  	%r337, %r337, %r235;
	ld.global.u32 	%r236, [%rd6+84];
	xor.b32  	%r336, %r336, %r236;
	ld.global.u32 	%r237, [%rd6+88];
	xor.b32  	%r335, %r335, %r237;
	ld.global.u32 	%r238, [%rd6+92];
	xor.b32  	%r334, %r334, %r238;
	ld.global.u32 	%r239, [%rd6+96];
	xor.b32  	%r333, %r333, %r239;
$L__BB0_16:
	and.b32  	%r241, %r203, 32;
	setp.eq.s32 	%p9, %r241, 0;
	@%p9 bra 	$L__BB0_18;
	ld.global.u32 	%r242, [%rd6+100];
	xor.b32  	%r337, %r337, %r242;
	ld.global.u32 	%r243, [%rd6+104];
	xor.b32  	%r336, %r336, %r243;
	ld.global.u32 	%r244, [%rd6+108];
	xor.b32  	%r335, %r335, %r244;
	ld.global.u32 	%r245, [%rd6+112];
	xor.b32  	%r334, %r334, %r245;
	ld.global.u32 	%r246, [%rd6+116];
	xor.b32  	%r333, %r333, %r246;
$L__BB0_18:
	and.b32  	%r248, %r203, 64;
	setp.eq.s32 	%p10, %r248, 0;
	@%p10 bra 	$L__BB0_20;
	ld.global.u32 	%r249, [%rd6+120];
	xor.b32  	%r337, %r337, %r249;
	ld.global.u32 	%r250, [%rd6+124];
	xor.b32  	%r336, %r336, %r250;
	ld.global.u32 	%r251, [%rd6+128];
	xor.b32  	%r335, %r335, %r251;
	ld.global.u32 	%r252, [%rd6+132];
	xor.b32  	%r334, %r334, %r252;
	ld.global.u32 	%r253, [%rd6+136];
	xor.b32  	%r333, %r333, %r253;
$L__BB0_20:
	and.b32  	%r255, %r203, 128;
	setp.eq.s32 	%p11, %r255, 0;
	@%p11 bra 	$L__BB0_22;
	ld.global.u32 	%r256, [%rd6+140];
	xor.b32  	%r337, %r337, %r256;
	ld.global.u32 	%r257, [%rd6+144];
	xor.b32  	%r336, %r336, %r257;
	ld.global.u32 	%r258, [%rd6+148];
	xor.b32  	%r335, %r335, %r258;
	ld.global.u32 	%r259, [%rd6+152];
	xor.b32  	%r334, %r334, %r259;
	ld.global.u32 	%r260, [%rd6+156];
	xor.b32  	%r333, %r333, %r260;
$L__BB0_22:
	and.b32  	%r262, %r203, 256;
	setp.eq.s32 	%p12, %r262, 0;
	@%p12 bra 	$L__BB0_24;
	ld.global.u32 	%r263, [%rd6+160];
	xor.b32  	%r337, %r337, %r263;
	ld.global.u32 	%r264, [%rd6+164];
	xor.b32  	%r336, %r336, %r264;
	ld.global.u32 	%r265, [%rd6+168];
	xor.b32  	%r335, %r335, %r265;
	ld.global.u32 	%r266, [%rd6+172];
	xor.b32  	%r334, %r334, %r266;
	ld.global.u32 	%r267, [%rd6+176];
	xor.b32  	%r333, %r333, %r267;
$L__BB0_24:
	and.b32  	%r269, %r203, 512;
	setp.eq.s32 	%p13, %r269, 0;
	@%p13 bra 	$L__BB0_26;
	ld.global.u32 	%r270, [%rd6+180];
	xor.b32  	%r337, %r337, %r270;
	ld.global.u32 	%r271, [%rd6+184];
	xor.b32  	%r336, %r336, %r271;
	ld.global.u32 	%r272, [%rd6+188];
	xor.b32  	%r335, %r335, %r272;
	ld.global.u32 	%r273, [%rd6+192];
	xor.b32  	%r334, %r334, %r273;
	ld.global.u32 	%r274, [%rd6+196];
	xor.b32  	%r333, %r333, %r274;
$L__BB0_26:
	and.b32  	%r276, %r203, 1024;
	setp.eq.s32 	%p14, %r276, 0;
	@%p14 bra 	$L__BB0_28;
	ld.global.u32 	%r277, [%rd6+200];
	xor.b32  	%r337, %r337, %r277;
	ld.global.u32 	%r278, [%rd6+204];
	xor.b32  	%r336, %r336, %r278;
	ld.global.u32 	%r279, [%rd6+208];
	xor.b32  	%r335, %r335, %r279;
	ld.global.u32 	%r280, [%rd6+212];
	xor.b32  	%r334, %r334, %r280;
	ld.global.u32 	%r281, [%rd6+216];
	xor.b32  	%r333, %r333, %r281;
$L__BB0_28:
	and.b32  	%r283, %r203, 2048;
	setp.eq.s32 	%p15, %r283, 0;
	@%p15 bra 	$L__BB0_30;
	ld.global.u32 	%r284, [%rd6+220];
	xor.b32  	%r337, %r337, %r284;
	ld.global.u32 	%r285, [%rd6+224];
	xor.b32  	%r336, %r336, %r285;
	ld.global.u32 	%r286, [%rd6+228];
	xor.b32  	%r335, %r335, %r286;
	ld.global.u32 	%r287, [%rd6+232];
	xor.b32  	%r334, %r334, %r287;
	ld.global.u32 	%r288, [%rd6+236];
	xor.b32  	%r333, %r333, %r288;
$L__BB0_30:
	and.b32  	%r290, %r203, 4096;
	setp.eq.s32 	%p16, %r290, 0;
	@%p16 bra 	$L__BB0_32;
	ld.global.u32 	%r291, [%rd6+240];
	xor.b32  	%r337, %r337, %r291;
	ld.global.u32 	%r292, [%rd6+244];
	xor.b32  	%r336, %r336, %r292;
	ld.global.u32 	%r293, [%rd6+248];
	xor.b32  	%r335, %r335, %r293;
	ld.global.u32 	%r294, [%rd6+252];
	xor.b32  	%r334, %r334, %r294;
	ld.global.u32 	%r295, [%rd6+256];
	xor.b32  	%r333, %r333, %r295;
$L__BB0_32:
	and.b32  	%r297, %r203, 8192;
	setp.eq.s32 	%p17, %r297, 0;
	@%p17 bra 	$L__BB0_34;
	ld.global.u32 	%r298, [%rd6+260];
	xor.b32  	%r337, %r337, %r298;
	ld.global.u32 	%r299, [%rd6+264];
	xor.b32  	%r336, %r336, %r299;
	ld.global.u32 	%r300, [%rd6+268];
	xor.b32  	%r335, %r335, %r300;
	ld.global.u32 	%r301, [%rd6+272];
	xor.b32  	%r334, %r334, %r301;
	ld.global.u32 	%r302, [%rd6+276];
	xor.b32  	%r333, %r333, %r302;
$L__BB0_34:
	and.b32  	%r304, %r203, 16384;
	setp.eq.s32 	%p18, %r304, 0;
	@%p18 bra 	$L__BB0_36;
	ld.global.u32 	%r305, [%rd6+280];
	xor.b32  	%r337, %r337, %r305;
	ld.global.u32 	%r306, [%rd6+284];
	xor.b32  	%r336, %r336, %r306;
	ld.global.u32 	%r307, [%rd6+288];
	xor.b32  	%r335, %r335, %r307;
	ld.global.u32 	%r308, [%rd6+292];
	xor.b32  	%r334, %r334, %r308;
	ld.global.u32 	%r309, [%rd6+296];
	xor.b32  	%r333, %r333, %r309;
$L__BB0_36:
	and.b32  	%r311, %r203, 32768;
	setp.eq.s32 	%p19, %r311, 0;
	@%p19 bra 	$L__BB0_38;
	ld.global.u32 	%r312, [%rd6+300];
	xor.b32  	%r337, %r337, %r312;
	ld.global.u32 	%r313, [%rd6+304];
	xor.b32  	%r336, %r336, %r313;
	ld.global.u32 	%r314, [%rd6+308];
	xor.b32  	%r335, %r335, %r314;
	ld.global.u32 	%r315, [%rd6+312];
	xor.b32  	%r334, %r334, %r315;
	ld.global.u32 	%r316, [%rd6+316];
	xor.b32  	%r333, %r333, %r316;
$L__BB0_38:
	add.s32 	%r332, %r332, 16;
	setp.ne.s32 	%p20, %r332, 32;
	@%p20 bra 	$L__BB0_6;
	mad.lo.s32 	%r317, %r326, -31, %r11;
	add.s32 	%r326, %r317, 1;
	setp.ne.s32 	%p21, %r326, 5;
	@%p21 bra 	$L__BB0_5;
	st.global.u32 	[%rd2+4], %r337;
	st.global.u32 	[%rd2+8], %r336;
	st.global.u32 	[%rd2+12], %r335;
	st.global.u32 	[%rd2+16], %r334;
	st.global.u32 	[%rd2+20], %r333;
	add.s32 	%r320, %r320, 1;
	setp.lt.u32 	%p22, %r320, %r2;
	@%p22 bra 	$L__BB0_4;
$L__BB0_41:
	shr.u64 	%rd7, %rd18, 2;
	add.s32 	%r319, %r319, 1;
	setp.gt.u64 	%p23, %rd18, 3;
	mov.u64 	%rd18, %rd7;
	@%p23 bra 	$L__BB0_2;
$L__BB0_42:
	mov.b32 	%r318, 0;
	st.global.v2.u32 	[%rd2+24], {%r318, %r318};
	st.global.u32 	[%rd2+32], %r318;
	mov.b64 	%rd17, 0;
	st.global.u64 	[%rd2+40], %rd17;
	ret;

}
	// .globl	_Z10addToCountiPiP17curandStateXORWOW
.visible .entry _Z10addToCountiPiP17curandStateXORWOW(
	.param .u32 _Z10addToCountiPiP17curandStateXORWOW_param_0,
	.param .u64 .ptr .align 1 _Z10addToCountiPiP17curandStateXORWOW_param_1,
	.param .u64 .ptr .align 1 _Z10addToCountiPiP17curandStateXORWOW_param_2
)
{
	.local .align 8 .b8 	__local_depot1[8];
	.reg .b64 	%SP;
	.reg .b64 	%SPL;
	.reg .pred 	%p<3>;
	.reg .b32 	%r<30>;
	.reg .b32 	%f<4>;
	.reg .b64 	%rd<12>;

	mov.u64 	%SPL, __local_depot1;
	cvta.local.u64 	%SP, %SPL;
	ld.param.u32 	%r6, [_Z10addToCountiPiP17curandStateXORWOW_param_0];
	ld.param.u64 	%rd4, [_Z10addToCountiPiP17curandStateXORWOW_param_1];
	ld.param.u64 	%rd5, [_Z10addToCountiPiP17curandStateXORWOW_param_2];
	mov.u32 	%r7, %tid.x;
	mov.u32 	%r8, %ctaid.x;
	mov.u32 	%r1, %ntid.x;
	mad.lo.s32 	%r29, %r8, %r1, %r7;
	setp.ge.s32 	%p1, %r29, %r6;
	@%p1 bra 	$L__BB1_3;
	mov.u32 	%r9, %nctaid.x;
	mul.lo.s32 	%r3, %r1, %r9;
	add.u64 	%rd6, %SP, 0;
	add.u64 	%rd1, %SPL, 0;
	cvta.to.global.u64 	%rd2, %rd5;
	cvta.to.global.u64 	%rd3, %rd4;
	mov.u64 	%rd9, $str;
$L__BB1_2:
	mul.wide.s32 	%rd7, %r29, 48;
	add.s64 	%rd8, %rd2, %rd7;
	ld.global.v2.u32 	{%r10, %r11}, [%rd8];
	ld.global.v2.u32 	{%r12, %r13}, [%rd8+8];
	ld.global.v2.u32 	{%r14, %r15}, [%rd8+16];
	shr.u32 	%r16, %r11, 2;
	xor.b32  	%r17, %r16, %r11;
	shl.b32 	%r18, %r15, 4;
	shl.b32 	%r19, %r17, 1;
	xor.b32  	%r20, %r18, %r19;
	xor.b32  	%r21, %r20, %r15;
	xor.b32  	%r22, %r21, %r17;
	add.s32 	%r23, %r10, 362437;
	add.s32 	%r24, %r22, %r23;
	cvt.rn.f32.u32 	%f1, %r24;
	fma.rn.f32 	%f2, %f1, 0f2F800000, 0f2F000000;
	st.global.v2.u32 	[%rd8], {%r23, %r12};
	st.global.v2.u32 	[%rd8+8], {%r13, %r14};
	st.global.v2.u32 	[%rd8+16], {%r15, %r22};
	mul.f32 	%f3, %f2, 0f49742400;
	cvt.rzi.s32.f32 	%r25, %f3;
	st.local.u32 	[%rd1], %r25;
	cvta.global.u64 	%rd10, %rd9;
	{ // callseq 0, 0
	.param .b64 param0;
	st.param.b64 	[param0], %rd10;
	.param .b64 param1;
	st.param.b64 	[param1], %rd6;
	.param .b32 retval0;
	call.uni (retval0), 
	vprintf, 
	(
	param0, 
	param1
	);
	ld.param.b32 	%r26, [retval0];
	} // callseq 0
	atom.global.add.u32 	%r28, [%rd3], %r25;
	add.s32 	%r29, %r29, %r3;
	setp.lt.s32 	%p2, %r29, %r6;
	@%p2 bra 	$L__BB1_2;
$L__BB1_3:
	ret;

}
	// .globl	_Z12initPositioniP6float4P17curandStateXORWOW
.visible .entry _Z12initPositioniP6float4P17curandStateXORWOW(
	.param .u32 _Z12initPositioniP6float4P17curandStateXORWOW_param_0,
	.param .u64 .ptr .align 1 _Z12initPositioniP6float4P17curandStateXORWOW_param_1,
	.param .u64 .ptr .align 1 _Z12initPositioniP6float4P17curandStateXORWOW_param_2
)
{
	.reg .pred 	%p<2>;
	.reg .b32 	%r<39>;
	.reg .b32 	%f<12>;
	.reg .b64 	%rd<10>;
	.reg .b64 	%fd<7>;

	ld.param.u32 	%r2, [_Z12initPositioniP6float4P17curandStateXORWOW_param_0];
	ld.param.u64 	%rd2, [_Z12initPositioniP6float4P17curandStateXORWOW_param_2];
	mov.u32 	%r3, %tid.x;
	mov.u32 	%r4, %ctaid.x;
	mov.u32 	%r5, %ntid.x;
	mad.lo.s32 	%r1, %r4, %r5, %r3;
	setp.ge.s32 	%p1, %r1, %r2;
	@%p1 bra 	$L__BB2_2;
	ld.param.u64 	%rd9, [_Z12initPositioniP6float4P17curandStateXORWOW_param_1];
	cvta.to.global.u64 	%rd3, %rd2;
	cvta.to.global.u64 	%rd4, %rd9;
	mul.wide.s32 	%rd5, %r1, 48;
	add.s64 	%rd6, %rd3, %rd5;
	ld.global.v2.u32 	{%r6, %r7}, [%rd6];
	ld.global.v2.u32 	{%r8, %r9}, [%rd6+8];
	ld.global.v2.u32 	{%r10, %r11}, [%rd6+16];
	shr.u32 	%r12, %r7, 2;
	xor.b32  	%r13, %r12, %r7;
	shl.b32 	%r14, %r11, 4;
	shl.b32 	%r15, %r13, 1;
	xor.b32  	%r16, %r14, %r15;
	xor.b32  	%r17, %r16, %r11;
	xor.b32  	%r18, %r17, %r13;
	add.s32 	%r19, %r6, %r18;
	add.s32 	%r20, %r19, 362437;
	cvt.rn.f32.u32 	%f1, %r20;
	fma.rn.f32 	%f2, %f1, 0f2F800000, 0f2F000000;
	shr.u32 	%r21, %r8, 2;
	xor.b32  	%r22, %r21, %r8;
	shl.b32 	%r23, %r18, 4;
	shl.b32 	%r24, %r22, 1;
	xor.b32  	%r25, %r24, %r23;
	xor.b32  	%r26, %r25, %r22;
	xor.b32  	%r27, %r26, %r18;
	add.s32 	%r28, %r6, %r27;
	add.s32 	%r29, %r28, 724874;
	cvt.rn.f32.u32 	%f3, %r29;
	fma.rn.f32 	%f4, %f3, 0f2F800000, 0f2F000000;
	shr.u32 	%r30, %r9, 2;
	xor.b32  	%r31, %r30, %r9;
	shl.b32 	%r32, %r27, 4;
	shl.b32 	%r33, %r31, 1;
	xor.b32  	%r34, %r33, %r32;
	xor.b32  	%r35, %r34, %r31;
	xor.b32  	%r36, %r35, %r27;
	add.s32 	%r37, %r6, 1087311;
	add.s32 	%r38, %r36, %r37;
	cvt.rn.f32.u32 	%f5, %r38;
	fma.rn.f32 	%f6, %f5, 0f2F800000, 0f2F000000;
	st.global.v2.u32 	[%rd6], {%r37, %r10};
	st.global.v2.u32 	[%rd6+8], {%r11, %r18};
	st.global.v2.u32 	[%rd6+16], {%r27, %r36};
	cvt.rn.f32.s32 	%f7, %r1;
	div.rn.f32 	%f8, %f7, 0f447A0000;
	cvt.f64.f32 	%fd1, %f2;
	fma.rn.f64 	%fd2, %fd1, 0d4000000000000000, 0dBFF0000000000000;
	cvt.rn.f32.f64 	%f9, %fd2;
	mul.wide.s32 	%rd7, %r1, 16;
	add.s64 	%rd8, %rd4, %rd7;
	cvt.f64.f32 	%fd3, %f4;
	fma.rn.f64 	%fd4, %fd3, 0d4000000000000000, 0dBFF0000000000000;
	cvt.rn.f32.f64 	%f10, %fd4;
	cvt.f64.f32 	%fd5, %f6;
	fma.rn.f64 	%fd6, %fd5, 0d4000000000000000, 0dBFF0000000000000;
	cvt.rn.f32.f64 	%f11, %fd6;
	st.global.v4.f32 	[%rd8], {%f9, %f10, %f11, %f8};
$L__BB2_2:
	ret;

}


// ===== COMPILED SASS (sm_100) =====

	.target	sm_100

	.elftype	@"ET_EXEC"


//--------------------- .note.nv.tkinfo           --------------------------
	.section	.note.nv.tkinfo,"",@"SHT_NOTE"
	.sectionflags	@"SHF_NOTE_NV_TKINFO"
	.tkinfo
        /*0018*/ 	.word	0x00000002
        /*0030*/ 	.string	""
        /*0030*/ 	.string	"ptxas"
        /*0030*/ 	.string	"Cuda compilation tools, release 13.0, V13.0.88"
        /*0030*/ 	.string	"Build cuda_13.0.r13.0/compiler.36424714_0"
        /*0030*/ 	.string	"-arch sm_100 -m 64 "



//--------------------- .note.nv.cuinfo           --------------------------
	.section	.note.nv.cuinfo,"",@"SHT_NOTE"
	.sectionflags	@"SHF_NOTE_NV_CUINFO"
        /*0018*/ 	.short	0x0002
        /*001a*/ 	.short	0x0064
        /*001c*/ 	.short	0x0082
	.zero		2


//--------------------- .nv.info                  --------------------------
	.section	.nv.info,"",@"SHT_CUDA_INFO"
	.align	4


	//----- nvinfo : EIATTR_REGCOUNT
	.align		4
        /*0000*/ 	.byte	0x04, 0x2f
        /*0002*/ 	.short	(.L_11 - .L_10)
	.align		4
.L_10:
        /*0004*/ 	.word	index@(_Z12setup_kernelP17curandStateXORWOWm)
        /*0008*/ 	.word	0x0000001f


	//----- nvinfo : EIATTR_FRAME_SIZE
	.align		4
.L_11:
        /*000c*/ 	.byte	0x04, 0x11
        /*000e*/ 	.short	(.L_13 - .L_12)
	.align		4
.L_12:
        /*0010*/ 	.word	index@(_Z12setup_kernelP17curandStateXORWOWm)
        /*0014*/ 	.word	0x00000000


	//----- nvinfo : EIATTR_REGCOUNT
	.align		4
.L_13:
        /*0018*/ 	.byte	0x04, 0x2f
        /*001a*/ 	.short	(.L_15 - .L_14)
	.align		4
.L_14:
        /*001c*/ 	.word	index@(_Z10addToCountiPiP17curandStateXORWOW)
        /*0020*/ 	.word	0x00000019


	//----- nvinfo : EIATTR_FRAME_SIZE
	.align		4
.L_15:
        /*0024*/ 	.byte	0x04, 0x11
        /*0026*/ 	.short	(.L_17 - .L_16)
	.align		4
.L_16:
        /*0028*/ 	.word	index@(_Z10addToCountiPiP17curandStateXORWOW)
        /*002c*/ 	.word	0x00000008


	//----- nvinfo : EIATTR_REGCOUNT
	.align		4
.L_17:
        /*0030*/ 	.byte	0x04, 0x2f
        /*0032*/ 	.short	(.L_19 - .L_18)
	.align		4
.L_18:
        /*0034*/ 	.word	index@(_Z12initPositioniP6float4P17curandStateXORWOW)
        /*0038*/ 	.word	0x00000018


	//----- nvinfo : EIATTR_FRAME_SIZE
	.align		4
.L_19:
        /*003c*/ 	.byte	0x04, 0x11
        /*003e*/ 	.short	(.L_21 - .L_20)
	.align		4
.L_20:
        /*0040*/ 	.word	index@($__internal_0_$__cuda_sm3x_div_rn_noftz_f32_slowpath)
        /*0044*/ 	.word	0x00000000


	//----- nvinfo : EIATTR_FRAME_SIZE
	.align		4
.L_21:
        /*0048*/ 	.byte	0x04, 0x11
        /*004a*/ 	.short	(.L_23 - .L_22)
	.align		4
.L_22:
        /*004c*/ 	.word	index@(_Z12initPositioniP6float4P17curandStateXORWOW)
        /*0050*/ 	.word	0x00000000


	//----- nvinfo : EIATTR_MIN_STACK_SIZE
	.align		4
.L_23:
        /*0054*/ 	.byte	0x04, 0x12
        /*0056*/ 	.short	(.L_25 - .L_24)
	.align		4
.L_24:
        /*0058*/ 	.word	index@(_Z12initPositioniP6float4P17curandStateXORWOW)
        /*005c*/ 	.word	0x00000000


	//----- nvinfo : EIATTR_MIN_STACK_SIZE
	.align		4
.L_25:
        /*0060*/ 	.byte	0x04, 0x12
        /*0062*/ 	.short	(.L_27 - .L_26)
	.align		4
.L_26:
        /*0064*/ 	.word	index@(_Z10addToCountiPiP17curandStateXORWOW)
        /*0068*/ 	.word	0x00000008


	//----- nvinfo : EIATTR_MIN_STACK_SIZE
	.align		4
.L_27:
        /*006c*/ 	.byte	0x04, 0x12
        /*006e*/ 	.short	(.L_29 - .L_28)
	.align		4
.L_28:
        /*0070*/ 	.word	index@(_Z12setup_kernelP17curandStateXORWOWm)
        /*0074*/ 	.word	0x00000000
.L_29:


//--------------------- .nv.compat                --------------------------
	.section	.nv.compat,"",@"SHT_CUDA_COMPAT_INFO"
	.align	4
        /*0000*/ 	.byte	0x02, 0x09, 0x00, 0x00, 0x02, 0x02, 0x01, 0x00, 0x02, 0x05, 0x05, 0x00, 0x03, 0x07, 0x01, 0x01
        /*0010*/ 	.byte	0x02, 0x03, 0x00, 0x00, 0x02, 0x06, 0x01, 0x00, 0x04, 0x0b, 0x08, 0x00, 0x01, 0x00, 0x00, 0x00
        /*0020*/ 	.byte	0x00, 0x00, 0x00, 0x00


//--------------------- .nv.info._Z12initPositioniP6float4P17curandStateXORWOW --------------------------
	.section	.nv.info._Z12initPositioniP6float4P17curandStateXORWOW,"",@"SHT_CUDA_INFO"
	.sectionflags	@""
	.align	4


	//----- nvinfo : EIATTR_CUDA_API_VERSION
	.align		4
        /*0000*/ 	.byte	0x04, 0x37
        /*0002*/ 	.short	(.L_31 - .L_30)
.L_30:
        /*0004*/ 	.word	0x00000082


	//----- nvinfo : EIATTR_KPARAM_INFO
	.align		4
.L_31:
        /*0008*/ 	.byte	0x04, 0x17
        /*000a*/ 	.short	(.L_33 - .L_32)
.L_32:
        /*000c*/ 	.word	0x00000000
        /*0010*/ 	.short	0x0002
        /*0012*/ 	.short	0x0010
        /*0014*/ 	.byte	0x00, 0xf5, 0x21, 0x00


	//----- nvinfo : EIATTR_KPARAM_INFO
	.align		4
.L_33:
        /*0018*/ 	.byte	0x04, 0x17
        /*001a*/ 	.short	(.L_35 - .L_34)
.L_34:
        /*001c*/ 	.word	0x00000000
        /*0020*/ 	.short	0x0001
        /*0022*/ 	.short	0x0008
        /*0024*/ 	.byte	0x00, 0xf5, 0x21, 0x00


	//----- nvinfo : EIATTR_KPARAM_INFO
	.align		4
.L_35:
        /*0028*/ 	.byte	0x04, 0x17
        /*002a*/ 	.short	(.L_37 - .L_36)
.L_36:
        /*002c*/ 	.word	0x00000000
        /*0030*/ 	.short	0x0000
        /*0032*/ 	.short	0x0000
        /*0034*/ 	.byte	0x00, 0xf0, 0x11, 0x00


	//----- nvinfo : EIATTR_SPARSE_MMA_MASK
	.align		4
.L_37:
        /*0038*/ 	.byte	0x03, 0x50
        /*003a*/ 	.short	0x0000


	//----- nvinfo : EIATTR_MAXREG_COUNT
	.align		4
        /*003c*/ 	.byte	0x03, 0x1b
        /*003e*/ 	.short	0x00ff


	//----- nvinfo : EIATTR_MERCURY_ISA_VERSION
	.align		4
        /*0040*/ 	.byte	0x03, 0x5f
        /*0042*/ 	.short	0x0101


	//----- nvinfo : EIATTR_VRC_CTA_INIT_COUNT
	.align		4
        /*0044*/ 	.byte	0x02, 0x4a
	.zero		1
	.zero		1


	//----- nvinfo : EIATTR_EXIT_INSTR_OFFSETS
	.align		4
        /*0048*/ 	.byte	0x04, 0x1c
        /*004a*/ 	.short	(.L_39 - .L_38)


	//   ....[0]....
.L_38:
        /*004c*/ 	.word	0x00000070


	//   ....[1]....
        /*0050*/ 	.word	0x000004d0


	//----- nvinfo : EIATTR_CRS_STACK_SIZE
	.align		4
.L_39:
        /*0054*/ 	.byte	0x04, 0x1e
        /*0056*/ 	.short	(.L_41 - .L_40)
.L_40:
        /*0058*/ 	.word	0x00000000


	//----- nvinfo : EIATTR_CBANK_PARAM_SIZE
	.align		4
.L_41:
        /*005c*/ 	.byte	0x03, 0x19
        /*005e*/ 	.short	0x0018


	//----- nvinfo : EIATTR_PARAM_CBANK
	.align		4
        /*0060*/ 	.byte	0x04, 0x0a
        /*0062*/ 	.short	(.L_43 - .L_42)
	.align		4
.L_42:
        /*0064*/ 	.word	index@(.nv.constant0._Z12initPositioniP6float4P17curandStateXORWOW)
        /*0068*/ 	.short	0x0380
        /*006a*/ 	.short	0x0018


	//----- nvinfo : EIATTR_SW_WAR
	.align		4
.L_43:
        /*006c*/ 	.byte	0x04, 0x36
        /*006e*/ 	.short	(.L_45 - .L_44)
.L_44:
        /*0070*/ 	.word	0x00000008
.L_45:


//--------------------- .nv.info._Z10addToCountiPiP17curandStateXORWOW --------------------------
	.section	.nv.info._Z10addToCountiPiP17curandStateXORWOW,"",@"SHT_CUDA_INFO"
	.sectionflags	@""
	.align	4


	//----- nvinfo : EIATTR_CUDA_API_VERSION
	.align		4
        /*0000*/ 	.byte	0x04, 0x37
        /*0002*/ 	.short	(.L_47 - .L_46)
.L_46:
        /*0004*/ 	.word	0x00000082


	//----- nvinfo : EIATTR_KPARAM_INFO
	.align		4
.L_47:
        /*0008*/ 	.byte	0x04, 0x17
        /*000a*/ 	.short	(.L_49 - .L_48)
.L_48:
        /*000c*/ 	.word	0x00000000
        /*0010*/ 	.short	0x0002
        /*0012*/ 	.short	0x0010
        /*0014*/ 	.byte	0x00, 0xf5, 0x21, 0x00


	//----- nvinfo : EIATTR_KPARAM_INFO
	.align		4
.L_49:
        /*0018*/ 	.byte	0x04, 0x17
        /*001a*/ 	.short	(.L_51 - .L_50)
.L_50:
        /*001c*/ 	.word	0x00000000
        /*0020*/ 	.short	0x0001
        /*0022*/ 	.short	0x0008
        /*0024*/ 	.byte	0x00, 0xf5, 0x21, 0x00


	//----- nvinfo : EIATTR_KPARAM_INFO
	.align		4
.L_51:
        /*0028*/ 	.byte	0x04, 0x17
        /*002a*/ 	.short	(.L_53 - .L_52)
.L_52:
        /*002c*/ 	.word	0x00000000
        /*0030*/ 	.short	0x0000
        /*0032*/ 	.short	0x0000
        /*0034*/ 	.byte	0x00, 0xf0, 0x11, 0x00


	//----- nvinfo : EIATTR_SPARSE_MMA_MASK
	.align		4
.L_53:
        /*0038*/ 	.byte	0x03, 0x50
        /*003a*/ 	.short	0x0000


	//----- nvinfo : EIATTR_MAXREG_COUNT
	.align		4
        /*003c*/ 	.byte	0x03, 0x1b
        /*003e*/ 	.short	0x00ff


	//----- nvinfo : EIATTR_EXTERNS
	.align		4
        /*0040*/ 	.byte	0x04, 0x0f
        /*0042*/ 	.short	(.L_55 - .L_54)


	//   ....[0]....
	.align		4
.L_54:
        /*0044*/ 	.word	index@(vprintf)


	//----- nvinfo : EIATTR_MERCURY_ISA_VERSION
	.align		4
.L_55:
        /*0048*/ 	.byte	0x03, 0x5f
        /*004a*/ 	.short	0x0101


	//----- nvinfo : EIATTR_INT_WARP_WIDE_INSTR_OFFSETS
	.align		4
        /*004c*/ 	.byte	0x04, 0x31
        /*004e*/ 	.short	(.L_57 - .L_56)


	//   ....[0]....
.L_56:
        /*0050*/ 	.word	0x00000390


	//   ....[1]....
        /*0054*/ 	.word	0x000003b0


	//----- nvinfo : EIATTR_VRC_CTA_INIT_COUNT
	.align		4
.L_57:
        /*0058*/ 	.byte	0x02, 0x4a
	.zero		1
	.zero		1


	//----- nvinfo : EIATTR_SYSCALL_OFFSETS
	.align		4
        /*005c*/ 	.byte	0x04, 0x46
        /*005e*/ 	.short	(.L_59 - .L_58)


	//   ....[0]....
.L_58:
        /*0060*/ 	.word	0x00000370


	//----- nvinfo : EIATTR_EXIT_INSTR_OFFSETS
	.align		4
.L_59:
        /*0064*/ 	.byte	0x04, 0x1c
        /*0066*/ 	.short	(.L_61 - .L_60)


	//   ....[0]....
.L_60:
        /*0068*/ 	.word	0x000000c0


	//   ....[1]....
        /*006c*/ 	.word	0x00000420


	//----- nvinfo : EIATTR_CRS_STACK_SIZE
	.align		4
.L_61:
        /*0070*/ 	.byte	0x04, 0x1e
        /*0072*/ 	.short	(.L_63 - .L_62)
.L_62:
        /*0074*/ 	.word	0x00000000


	//----- nvinfo : EIATTR_CBANK_PARAM_SIZE
	.align		4
.L_63:
        /*0078*/ 	.byte	0x03, 0x19
        /*007a*/ 	.short	0x0018


	//----- nvinfo : EIATTR_PARAM_CBANK
	.align		4
        /*007c*/ 	.byte	0x04, 0x0a
        /*007e*/ 	.short	(.L_65 - .L_64)
	.align		4
.L_64:
        /*0080*/ 	.word	index@(.nv.constant0._Z10addToCountiPiP17curandStateXORWOW)
        /*0084*/ 	.short	0x0380
        /*0086*/ 	.short	0x0018


	//----- nvinfo : EIATTR_SW_WAR
	.align		4
.L_65:
        /*0088*/ 	.byte	0x04, 0x36
        /*008a*/ 	.short	(.L_67 - .L_66)
.L_66:
        /*008c*/ 	.word	0x00000008
.L_67:


//--------------------- .nv.info._Z12setup_kernelP17curandStateXORWOWm --------------------------
	.section	.nv.info._Z12setup_kernelP17curandStateXORWOWm,"",@"SHT_CUDA_INFO"
	.sectionflags	@""
	.align	4


	//----- nvinfo : EIATTR_CUDA_API_VERSION
	.align		4
        /*0000*/ 	.byte	0x04, 0x37
        /*0002*/ 	.short	(.L_69 - .L_68)
.L_68:
        /*0004*/ 	.word	0x00000082


	//----- nvinfo : EIATTR_KPARAM_INFO
	.align		4
.L_69:
        /*0008*/ 	.byte	0x04, 0x17
        /*000a*/ 	.short	(.L_71 - .L_70)
.L_70:
        /*000c*/ 	.word	0x00000000
        /*0010*/ 	.short	0x0001
        /*0012*/ 	.short	0x0008
        /*0014*/ 	.byte	0x00, 0xf0, 0x21, 0x00


	//----- nvinfo : EIATTR_KPARAM_INFO
	.align		4
.L_71:
        /*0018*/ 	.byte	0x04, 0x17
        /*001a*/ 	.short	(.L_73 - .L_72)
.L_72:
        /*001c*/ 	.word	0x00000000
        /*0020*/ 	.short	0x0000
        /*0022*/ 	.short	0x0000
        /*0024*/ 	.byte	0x00, 0xf5, 0x21, 0x00


	//----- nvinfo : EIATTR_SPARSE_MMA_MASK
	.align		4
.L_73:
        /*0028*/ 	.byte	0x03, 0x50
        /*002a*/ 	.short	0x0000


	//----- nvinfo : EIATTR_MAXREG_COUNT
	.align		4
        /*002c*/ 	.byte	0x03, 0x1b
        /*002e*/ 	.short	0x00ff


	//----- nvinfo : EIATTR_MERCURY_ISA_VERSION
	.align		4
        /*0030*/ 	.byte	0x03, 0x5f
        /*0032*/ 	.short	0x0101


	//----- nvinfo : EIATTR_VRC_CTA_INIT_COUNT
	.align		4
        /*0034*/ 	.byte	0x02, 0x4a
	.zero		1
	.zero		1


	//----- nvinfo : EIATTR_EXIT_INSTR_OFFSETS
	.align		4
        /*0038*/ 	.byte	0x04, 0x1c
        /*003a*/ 	.short	(.L_75 - .L_74)


	//   ....[0]....
.L_74:
        /*003c*/ 	.word	0x00000ed0


	//----- nvinfo : EIATTR_CRS_STACK_SIZE
	.align		4
.L_75:
        /*0040*/ 	.byte	0x04, 0x1e
        /*0042*/ 	.short	(.L_77 - .L_76)
.L_76:
        /*0044*/ 	.word	0x00000000


	//----- nvinfo : EIATTR_CBANK_PARAM_SIZE
	.align		4
.L_77:
        /*0048*/ 	.byte	0x03, 0x19
        /*004a*/ 	.short	0x0010


	//----- nvinfo : EIATTR_PARAM_CBANK
	.align		4
        /*004c*/ 	.byte	0x04, 0x0a
        /*004e*/ 	.short	(.L_79 - .L_78)
	.align		4
.L_78:
        /*0050*/ 	.word	index@(.nv.constant0._Z12setup_kernelP17curandStateXORWOWm)
        /*0054*/ 	.short	0x0380
        /*0056*/ 	.short	0x0010


	//----- nvinfo : EIATTR_SW_WAR
	.align		4
.L_79:
        /*0058*/ 	.byte	0x04, 0x36
        /*005a*/ 	.short	(.L_81 - .L_80)
.L_80:
        /*005c*/ 	.word	0x00000008
.L_81:


//--------------------- .nv.callgraph             --------------------------
	.section	.nv.callgraph,"",@"SHT_CUDA_CALLGRAPH"
	.align	4
	.sectionentsize	8
	.align		4
        /*0000*/ 	.word	0x00000000
	.align		4
        /*0004*/ 	.word	0xffffffff
	.align		4
        /*0008*/ 	.word	index@(_Z10addToCountiPiP17curandStateXORWOW)
	.align		4
        /*000c*/ 	.word	index@(vprintf)
	.align		4
        /*0010*/ 	.word	0x00000000
	.align		4
        /*0014*/ 	.word	0xfffffffe
	.align		4
        /*0018*/ 	.word	0x00000000
	.align		4
        /*001c*/ 	.word	0xfffffffd
	.align		4
        /*0020*/ 	.word	0x00000000
	.align		4
        /*0024*/ 	.word	0xfffffffc


//--------------------- .nv.constant4             --------------------------
	.section	.nv.constant4,"a",@progbits
	.align	8
	.align		8
.nv.constant4:
        /*0000*/ 	.dword	precalc_xorwow_matrix
	.align		8
        /*0008*/ 	.dword	precalc_xorwow_offset_matrix
	.align		8
        /*0010*/ 	.dword	mrg32k3aM1
	.align		8
        /*0018*/ 	.dword	mrg32k3aM2
	.align		8
        /*0020*/ 	.dword	mrg32k3aM1SubSeq
	.align		8
        /*0028*/ 	.dword	mrg32k3aM2SubSeq
	.align		8
        /*0030*/ 	.dword	mrg32k3aM1Seq
	.align		8
        /*0038*/ 	.dword	mrg32k3aM2Seq
	.align		8
        /*0040*/ 	.dword	$str
	.align		8
        /*0048*/ 	.dword	vprintf


//--------------------- .nv.constant3             --------------------------
	.section	.nv.constant3,"a",@progbits
	.align	8
.nv.constant3:
	.type		__cr_lgamma_table,@object
	.size		__cr_lgamma_table,(.L_8 - __cr_lgamma_table)
__cr_lgamma_table:
        /*0000*/ 	.byte	0x00, 0x00, 0x00, 0x00, 0x00, 0x00, 0x00, 0x00, 0x00, 0x00, 0x00, 0x00, 0x00, 0x00, 0x00, 0x00
        /*0010*/ 	.byte	0xef, 0x39, 0xfa, 0xfe, 0x42, 0x2e, 0xe6, 0x3f, 0x02, 0x20, 0x2a, 0xfa, 0x0b, 0xab, 0xfc, 0x3f
        /*0020*/ 	.byte	0xf9, 0x2c, 0x92, 0x7c, 0xa7, 0x6c, 0x09, 0x40, 0xc9, 0x79, 0x44, 0x3c, 0x64, 0x26, 0x13, 0x40
        /*0030*/ 	.byte	0xca, 0x01, 0xcf, 0x3a, 0x27, 0x51, 0x1a, 0x40, 0x30, 0xcc, 0x2d, 0xf3, 0xe1, 0x0c, 0x21, 0x40
        /*0040*/ 	.byte	0x0d, 0xb7, 0xfc, 0x82, 0x8e, 0x35, 0x25, 0x40
.L_8:


//--------------------- .text._Z12initPositioniP6float4P17curandStateXORWOW --------------------------
	.section	.text._Z12initPositioniP6float4P17curandStateXORWOW,"ax",@progbits
	.align	128
        .global         _Z12initPositioniP6float4P17curandStateXORWOW
        .type           _Z12initPositioniP6float4P17curandStateXORWOW,@function
        .size           _Z12initPositioniP6float4P17curandStateXORWOW,(.L_x_27 - _Z12initPositioniP6float4P17curandStateXORWOW)
        .other          _Z12initPositioniP6float4P17curandStateXORWOW,@"STO_CUDA_ENTRY STV_DEFAULT"
_Z12initPositioniP6float4P17curandStateXORWOW:
.text._Z12initPositioniP6float4P17curandStateXORWOW:
[----:B------:R-:W-:Y:S01]  /*0000*/  LDC R1, c[0x0][0x37c] ;  /* 0x0000df00ff017b82 */ /* 0x000fe20000000800 */
[----:B------:R-:W0:Y:S07]  /*0010*/  S2R R2, SR_TID.X ;  /* 0x0000000000027919 */ /* 0x000e2e0000002100 */
[----:B------:R-:W0:Y:S01]  /*0020*/  S2UR UR4, SR_CTAID.X ;  /* 0x00000000000479c3 */ /* 0x000e220000002500 */
[----:B------:R-:W1:Y:S07]  /*0030*/  LDCU UR5, c[0x0][0x380] ;  /* 0x00007000ff0577ac */ /* 0x000e6e0008000800 */
[----:B------:R-:W0:Y:S02]  /*0040*/  LDC R3, c[0x0][0x360] ;  /* 0x0000d800ff037b82 */ /* 0x000e240000000800 */
[----:B0-----:R-:W-:-:S05]  /*0050*/  IMAD R2, R3, UR4, R2 ;  /* 0x0000000403027c24 */ /* 0x001fca000f8e0202 */
[----:B-1----:R-:W-:-:S13]  /*0060*/  ISETP.GE.AND P0, PT, R2, UR5, PT ;  /* 0x0000000502007c0c */ /* 0x002fda000bf06270 */
[----:B------:R-:W-:Y:S05]  /*0070*/  @P0 EXIT ;  /* 0x000000000000094d */ /* 0x000fea0003800000 */
[----:B------:R-:W0:Y:S01]  /*0080*/  LDC.64 R6, c[0x0][0x390] ;  /* 0x0000e400ff067b82 */ /* 0x000e220000000a00 */
[----:B------:R-:W1:Y:S01]  /*0090*/  LDCU.64 UR6, c[0x0][0x358] ;  /* 0x00006b00ff0677ac */ /* 0x000e620008000a00 */
[----:B0-----:R-:W-:-:S05]  /*00a0*/  IMAD.WIDE R6, R2, 0x30, R6 ;  /* 0x0000003002067825 */ /* 0x001fca00078e0206 */
[----:B-1----:R-:W2:Y:S04]  /*00b0*/  LDG.E.64 R4, desc[UR6][R6.64] ;  /* 0x0000000606047981 */ /* 0x002ea8000c1e1b00 */
[----:B------:R-:W3:Y:S04]  /*00c0*/  LDG.E.64 R8, desc[UR6][R6.64+0x10] ;  /* 0x0000100606087981 */ /* 0x000ee8000c1e1b00 */
[----:B------:R-:W4:Y:S01]  /*00d0*/  LDG.E.64 R10, desc[UR6][R6.64+0x8] ;  /* 0x00000806060a7981 */ /* 0x000f22000c1e1b00 */
[----:B------:R-:W-:Y:S01]  /*00e0*/  IMAD.MOV.U32 R17, RZ, RZ, 0x3a83126f ;  /* 0x3a83126fff117424 */ /* 0x000fe200078e00ff */
[----:B------:R-:W-:Y:S01]  /*00f0*/  BSSY.RECONVERGENT B1, `(.L_x_0) ;  /* 0x000002f000017945 */ /* 0x000fe20003800200 */
[----:B------:R-:W-:-:S02]  /*0100*/  IMAD.MOV.U32 R16, RZ, RZ, 0x447a0000 ;  /* 0x447a0000ff107424 */ /* 0x000fc400078e00ff */
[----:B------:R-:W-:Y:S01]  /*0110*/  IMAD.MOV.U32 R18, RZ, RZ, 0x2f800000 ;  /* 0x2f800000ff127424 */ /* 0x000fe200078e00ff */
[----:B--2---:R-:W-:Y:S01]  /*0120*/  SHF.R.U32.HI R0, RZ, 0x2, R5 ;  /* 0x00000002ff007819 */ /* 0x004fe20000011605 */
[----:B------:R-:W-:-:S03]  /*0130*/  VIADD R14, R4, 0x10974f ;  /* 0x0010974f040e7836 */ /* 0x000fc60000000000 */
[----:B------:R-:W-:Y:S01]  /*0140*/  LOP3.LUT R0, R0, R5, RZ, 0x3c, !PT ;  /* 0x0000000500007212 */ /* 0x000fe200078e3cff */
[----:B---3--:R-:W-:Y:S02]  /*0150*/  IMAD.SHL.U32 R12, R9, 0x10, RZ ;  /* 0x00000010090c7824 */ /* 0x008fe400078e00ff */
[----:B------:R-:W-:Y:S01]  /*0160*/  IMAD.MOV.U32 R15, RZ, RZ, R8 ;  /* 0x000000ffff0f7224 */ /* 0x000fe200078e0008 */
[----:B----4-:R-:W-:Y:S01]  /*0170*/  SHF.R.U32.HI R5, RZ, 0x2, R10 ;  /* 0x00000002ff057819 */ /* 0x010fe2000001160a */
[----:B------:R-:W-:-:S03]  /*0180*/  IMAD.SHL.U32 R3, R0, 0x2, RZ ;  /* 0x0000000200037824 */ /* 0x000fc600078e00ff */
[----:B------:R-:W-:Y:S01]  /*0190*/  LOP3.LUT R5, R5, R10, RZ, 0x3c, !PT ;  /* 0x0000000a05057212 */ /* 0x000fe200078e3cff */
[----:B------:R-:W-:Y:S01]  /*01a0*/  STG.E.64 desc[UR6][R6.64], R14 ;  /* 0x0000000e06007986 */ /* 0x000fe2000c101b06 */
[----:B------:R-:W-:Y:S01]  /*01b0*/  LOP3.LUT R3, R9, R12, R3, 0x96, !PT ;  /* 0x0000000c09037212 */ /* 0x000fe200078e9603 */
[----:B------:R-:W-:Y:S01]  /*01c0*/  IMAD.MOV.U32 R12, RZ, RZ, R9 ;  /* 0x000000ffff0c7224 */ /* 0x000fe200078e0009 */
[----:B------:R-:W-:Y:S02]  /*01d0*/  SHF.R.U32.HI R10, RZ, 0x2, R11 ;  /* 0x00000002ff0a7819 */ /* 0x000fe4000001160b */
[----:B------:R-:W-:Y:S01]  /*01e0*/  LOP3.LUT R13, R3, R0, RZ, 0x3c, !PT ;  /* 0x00000000030d7212 */ /* 0x000fe200078e3cff */
[----:B------:R-:W-:Y:S01]  /*01f0*/  IMAD.SHL.U32 R3, R5, 0x2, RZ ;  /* 0x0000000205037824 */ /* 0x000fe200078e00ff */
[----:B------:R-:W-:-:S03]  /*0200*/  LOP3.LUT R11, R10, R11, RZ, 0x3c, !PT ;  /* 0x0000000b0a0b7212 */ /* 0x000fc600078e3cff */
[----:B------:R-:W-:Y:S01]  /*0210*/  IMAD.SHL.U32 R0, R13, 0x10, RZ ;  /* 0x000000100d007824 */ /* 0x000fe200078e00ff */
[----:B------:R-:W-:Y:S04]  /*0220*/  STG.E.64 desc[UR6][R6.64+0x8], R12 ;  /* 0x0000080c06007986 */ /* 0x000fe8000c101b06 */
[----:B------:R-:W-:Y:S01]  /*0230*/  LOP3.LUT R0, R5, R3, R0, 0x96, !PT ;  /* 0x0000000305007212 */ /* 0x000fe200078e9600 */
[----:B------:R-:W-:-:S03]  /*0240*/  IMAD.SHL.U32 R3, R11, 0x2, RZ ;  /* 0x000000020b037824 */ /* 0x000fc600078e00ff */
[----:B------:R-:W-:-:S05]  /*0250*/  LOP3.LUT R10, R0, R13, RZ, 0x3c, !PT ;  /* 0x0000000d000a7212 */ /* 0x000fca00078e3cff */
[----:B------:R-:W-:-:S05]  /*0260*/  IMAD.SHL.U32 R0, R10, 0x10, RZ ;  /* 0x000000100a007824 */ /* 0x000fca00078e00ff */
[----:B------:R-:W-:Y:S01]  /*0270*/  LOP3.LUT R11, R11, R3, R0, 0x96, !PT ;  /* 0x000000030b0b7212 */ /* 0x000fe200078e9600 */
[----:B------:R-:W-:Y:S01]  /*0280*/  FFMA R0, R17, -R16, 1 ;  /* 0x3f80000011007423 */ /* 0x000fe20000000810 */
[----:B------:R-:W-:Y:S02]  /*0290*/  IADD3 R3, PT, PT, R4, 0x587c5, R13 ;  /* 0x000587c504037810 */ /* 0x000fe40007ffe00d */
[----:B------:R-:W-:Y:S01]  /*02a0*/  LOP3.LUT R11, R11, R10, RZ, 0x3c, !PT ;  /* 0x0000000a0b0b7212 */ /* 0x000fe200078e3cff */
[----:B------:R-:W-:Y:S01]  /*02b0*/  FFMA R17, R0, R17, 0.0010000000474974513054 ;  /* 0x3a83126f00117423 */ /* 0x000fe20000000011 */
[----:B------:R-:W-:Y:S02]  /*02c0*/  I2FP.F32.S32 R0, R2 ;  /* 0x0000000200007245 */ /* 0x000fe40000201400 */
[----:B------:R-:W-:Y:S01]  /*02d0*/  IADD3 R4, PT, PT, R4, 0xb0f8a, R10 ;  /* 0x000b0f8a04047810 */ /* 0x000fe20007ffe00a */
[----:B------:R-:W-:Y:S01]  /*02e0*/  IMAD.IADD R5, R11, 0x1, R14 ;  /* 0x000000010b057824 */ /* 0x000fe200078e020e */
[----:B------:R-:W0:Y:S01]  /*02f0*/  FCHK P0, R0, 1000 ;  /* 0x447a000000007902 */ /* 0x000e220000000000 */
[----:B------:R-:W-:Y:S01]  /*0300*/  FFMA R16, R0, R17, RZ ;  /* 0x0000001100107223 */ /* 0x000fe200000000ff */
[----:B------:R-:W-:Y:S01]  /*0310*/  I2FP.F32.U32 R3, R3 ;  /* 0x0000000300037245 */ /* 0x000fe20000201000 */
[----:B------:R1:W-:Y:S01]  /*0320*/  STG.E.64 desc[UR6][R6.64+0x10], R10 ;  /* 0x0000100a06007986 */ /* 0x0003e2000c101b06 */
[----:B------:R-:W-:-:S02]  /*0330*/  I2FP.F32.U32 R4, R4 ;  /* 0x0000000400047245 */ /* 0x000fc40000201000 */
[----:B------:R-:W-:Y:S01]  /*0340*/  I2FP.F32.U32 R5, R5 ;  /* 0x0000000500057245 */ /* 0x000fe20000201000 */
[-C--:B------:R-:W-:Y:S02]  /*0350*/  FFMA R9, R3, R18.reuse, 1.1641532182693481445e-10 ;  /* 0x2f00000003097423 */ /* 0x080fe40000000012 */
[-C--:B------:R-:W-:Y:S02]  /*0360*/  FFMA R8, R4, R18.reuse, 1.1641532182693481445e-10 ;  /* 0x2f00000004087423 */ /* 0x080fe40000000012 */
[----:B------:R-:W-:Y:S01]  /*0370*/  FFMA R3, R5, R18, 1.1641532182693481445e-10 ;  /* 0x2f00000005037423 */ /* 0x000fe20000000012 */
[----:B-1----:R-:W-:-:S04]  /*0380*/  FFMA R7, R16, -1000, R0 ;  /* 0xc47a000010077823 */ /* 0x002fc80000000000 */
[----:B------:R-:W-:Y:S01]  /*0390*/  FFMA R7, R17, R7, R16 ;  /* 0x0000000711077223 */ /* 0x000fe20000000010 */
[----:B0-----:R-:W-:Y:S06]  /*03a0*/  @!P0 BRA `(.L_x_1) ;  /* 0x00000000000c8947 */ /* 0x001fec0003800000 */
[----:B------:R-:W-:-:S07]  /*03b0*/  MOV R4, 0x3d0 ;  /* 0x000003d000047802 */ /* 0x000fce0000000f00 */
[----:B------:R-:W-:Y:S05]  /*03c0*/  CALL.REL.NOINC `($__internal_0_$__cuda_sm3x_div_rn_noftz_f32_slowpath) ;  /* 0x0000000000447944 */ /* 0x000fea0003c00000 */
[----:B------:R-:W-:-:S07]  /*03d0*/  IMAD.MOV.U32 R7, RZ, RZ, R0 ;  /* 0x000000ffff077224 */ /* 0x000fce00078e0000 */
.L_x_1:
[----:B------:R-:W-:Y:S05]  /*03e0*/  BSYNC.RECONVERGENT B1 ;  /* 0x0000000000017941 */ /* 0x000fea0003800200 */
.L_x_0:
[----:B------:R-:W0:Y:S01]  /*03f0*/  F2F.F64.F32 R4, R9 ;  /* 0x0000000900047310 */ /* 0x000e220000201800 */
[----:B------:R-:W1:Y:S01]  /*0400*/  LDC.64 R20, c[0x0][0x388] ;  /* 0x0000e200ff147b82 */ /* 0x000e620000000a00 */
[----:B------:R-:W-:Y:S02]  /*0410*/  IMAD.MOV.U32 R18, RZ, RZ, 0x0 ;  /* 0x00000000ff127424 */ /* 0x000fe400078e00ff */
[----:B------:R-:W-:-:S04]  /*0420*/  IMAD.MOV.U32 R19, RZ, RZ, 0x40000000 ;  /* 0x40000000ff137424 */ /* 0x000fc800078e00ff */
[----:B------:R-:W2:Y:S02]  /*0430*/  F2F.F64.F32 R12, R8 ;  /* 0x00000008000c7310 */ /* 0x000ea40000201800 */
[----:B0-----:R-:W-:-:S06]  /*0440*/  DFMA R10, R4, R18, -1 ;  /* 0xbff00000040a742b */ /* 0x001fcc0000000012 */
[----:B------:R-:W0:Y:S01]  /*0450*/  F2F.F64.F32 R16, R3 ;  /* 0x0000000300107310 */ /* 0x000e220000201800 */
[----:B--2---:R-:W-:-:S07]  /*0460*/  DFMA R14, R12, R18, -1 ;  /* 0xbff000000c0e742b */ /* 0x004fce0000000012 */
[----:B------:R-:W-:Y:S01]  /*0470*/  F2F.F32.F64 R4, R10 ;  /* 0x0000000a00047310 */ /* 0x000fe20000301000 */
[----:B-1----:R-:W-:Y:S01]  /*0480*/  IMAD.WIDE R12, R2, 0x10, R20 ;  /* 0x00000010020c7825 */ /* 0x002fe200078e0214 */
[----:B0-----:R-:W-:-:S06]  /*0490*/  DFMA R16, R16, R18, -1 ;  /* 0xbff000001010742b */ /* 0x001fcc0000000012 */
[----:B------:R-:W-:Y:S08]  /*04a0*/  F2F.F32.F64 R5, R14 ;  /* 0x0000000e00057310 */ /* 0x000ff00000301000 */
[----:B------:R-:W0:Y:S02]  /*04b0*/  F2F.F32.F64 R6, R16 ;  /* 0x0000001000067310 */ /* 0x000e240000301000 */
[----:B0-----:R-:W-:Y:S01]  /*04c0*/  STG.E.128 desc[UR6][R12.64], R4 ;  /* 0x000000040c007986 */ /* 0x001fe2000c101d06 */
[----:B------:R-:W-:Y:S05]  /*04d0*/  EXIT ;  /* 0x000000000000794d */ /* 0x000fea0003800000 */
        .weak           $__internal_0_$__cuda_sm3x_div_rn_noftz_f32_slowpath
        .type           $__internal_0_$__cuda_sm3x_div_rn_noftz_f32_slowpath,@function
        .size           $__internal_0_$__cuda_sm3x_div_rn_noftz_f32_slowpath,(.L_x_27 - $__internal_0_$__cuda_sm3x_div_rn_noftz_f32_slowpath)
$__internal_0_$__cuda_sm3x_div_rn_noftz_f32_slowpath:
[--C-:B------:R-:W-:Y:S01]  /*04e0*/  SHF.R.U32.HI R5, RZ, 0x17, R0.reuse ;  /* 0x00000017ff057819 */ /* 0x100fe20000011600 */
[----:B------:R-:W-:Y:S04]  /*04f0*/  BSSY.RECONVERGENT B0, `(.L_x_2) ;  /* 0x000005c000007945 */ /* 0x000fe80003800200 */
[----:B------:R-:W-:Y:S01]  /*0500*/  BSSY.RELIABLE B2, `(.L_x_3) ;  /* 0x000001a000027945 */ /* 0x000fe20003800100 */
[----:B------:R-:W-:Y:S01]  /*0510*/  IMAD.MOV.U32 R6, RZ, RZ, R0 ;  /* 0x000000ffff067224 */ /* 0x000fe200078e0000 */
[----:B------:R-:W-:-:S05]  /*0520*/  LOP3.LUT R5, R5, 0xff, RZ, 0xc0, !PT ;  /* 0x000000ff05057812 */ /* 0x000fca00078ec0ff */
[----:B------:R-:W-:-:S05]  /*0530*/  VIADD R10, R5, 0xffffffff ;  /* 0xffffffff050a7836 */ /* 0x000fca0000000000 */
[----:B------:R-:W-:-:S13]  /*0540*/  ISETP.GT.U32.OR P0, PT, R10, 0xfd, !PT ;  /* 0x000000fd0a00780c */ /* 0x000fda0007f04470 */
[----:B------:R-:W-:Y:S01]  /*0550*/  @!P0 IMAD.MOV.U32 R7, RZ, RZ, RZ ;  /* 0x000000ffff078224 */ /* 0x000fe200078e00ff */
[----:B------:R-:W-:Y:S06]  /*0560*/  @!P0 BRA `(.L_x_4) ;  /* 0x00000000004c8947 */ /* 0x000fec0003800000 */
[----:B------:R-:W-:-:S13]  /*0570*/  FSETP.GTU.FTZ.AND P0, PT, |R0|, +INF , PT ;  /* 0x7f8000000000780b */ /* 0x000fda0003f1c200 */
[----:B------:R-:W-:Y:S05]  /*0580*/  @P0 BREAK.RELIABLE B2 ;  /* 0x0000000000020942 */ /* 0x000fea0003800100 */
[----:B------:R-:W-:Y:S05]  /*0590*/  @P0 BRA `(.L_x_5) ;  /* 0x0000000400400947 */ /* 0x000fea0003800000 */
[----:B------:R-:W-:-:S05]  /*05a0*/  IMAD.MOV.U32 R7, RZ, RZ, 0x447a0000 ;  /* 0x447a0000ff077424 */ /* 0x000fca00078e00ff */
[----:B------:R-:W-:-:S13]  /*05b0*/  LOP3.LUT P0, RZ, R7, 0x7fffffff, R6, 0xc8, !PT ;  /* 0x7fffffff07ff7812 */ /* 0x000fda000780c806 */
[----:B------:R-:W-:Y:S05]  /*05c0*/  @!P0 BREAK.RELIABLE B2 ;  /* 0x0000000000028942 */ /* 0x000fea0003800100 */
[----:B------:R-:W-:Y:S05]  /*05d0*/  @!P0 BRA `(.L_x_6) ;  /* 0x0000000400288947 */ /* 0x000fea0003800000 */
[----:B------:R-:W-:-:S13]  /*05e0*/  LOP3.LUT P0, RZ, R6, 0x7fffffff, RZ, 0xc0, !PT ;  /* 0x7fffffff06ff7812 */ /* 0x000fda000780c0ff */
[----:B------:R-:W-:Y:S05]  /*05f0*/  @!P0 BREAK.RELIABLE B2 ;  /* 0x0000000000028942 */ /* 0x000fea0003800100 */
[----:B------:R-:W-:Y:S05]  /*0600*/  @!P0 BRA `(.L_x_7) ;  /* 0x0000000400148947 */ /* 0x000fea0003800000 */
[----:B------:R-:W-:Y:S02]  /*0610*/  FSETP.NEU.FTZ.AND P0, PT, |R0|, +INF , PT ;  /* 0x7f8000000000780b */ /* 0x000fe40003f1d200 */
[----:B------:R-:W-:-:S04]  /*0620*/  LOP3.LUT P1, RZ, R7, 0x7fffffff, RZ, 0xc0, !PT ;  /* 0x7fffffff07ff7812 */ /* 0x000fc8000782c0ff */
[----:B------:R-:W-:-:S13]  /*0630*/  PLOP3.LUT P0, PT, P0, P1, PT, 0x2f, 0xf2 ;  /* 0x0000000000f2781c */ /* 0x000fda0000702577 */
[----:B------:R-:W-:Y:S05]  /*0640*/  @P0 BREAK.RELIABLE B2 ;  /* 0x0000000000020942 */ /* 0x000fea0003800100 */
[----:B------:R-:W-:Y:S05]  /*0650*/  @P0 BRA `(.L_x_8) ;  /* 0x0000000000f40947 */ /* 0x000fea0003800000 */
[----:B------:R-:W-:-:S13]  /*0660*/  ISETP.GE.AND P0, PT, R10, RZ, PT ;  /* 0x000000ff0a00720c */ /* 0x000fda0003f06270 */
[----:B------:R-:W-:Y:S02]  /*0670*/  @P0 IMAD.MOV.U32 R7, RZ, RZ, RZ ;  /* 0x000000ffff070224 */ /* 0x000fe400078e00ff */
[----:B------:R-:W-:Y:S01]  /*0680*/  @!P0 FFMA R6, R0, 1.84467440737095516160e+19, RZ ;  /* 0x5f80000000068823 */ /* 0x000fe200000000ff */
[----:B------:R-:W-:-:S07]  /*0690*/  @!P0 IMAD.MOV.U32 R7, RZ, RZ, -0x40 ;  /* 0xffffffc0ff078424 */ /* 0x000fce00078e00ff */
.L_x_4:
[----:B------:R-:W-:Y:S05]  /*06a0*/  BSYNC.RELIABLE B2 ;  /* 0x0000000000027941 */ /* 0x000fea0003800100 */
.L_x_3:
[----:B------:R-:W-:Y:S01]  /*06b0*/  UMOV UR4, 0x447a0000 ;  /* 0x447a000000047882 */ /* 0x000fe20000000000 */
[----:B------:R-:W-:Y:S01]  /*06c0*/  VIADD R5, R5, 0xffffff81 ;  /* 0xffffff8105057836 */ /* 0x000fe20000000000 */
[----:B------:R-:W-:Y:S01]  /*06d0*/  UIADD3 UR4, UPT, UPT, UR4, -0x4800000, URZ ;  /* 0xfb80000004047890 */ /* 0x000fe2000fffe0ff */
[----:B------:R-:W-:Y:S02]  /*06e0*/  BSSY.RECONVERGENT B2, `(.L_x_9) ;  /* 0x0000033000027945 */ /* 0x000fe40003800200 */
[----:B------:R-:W-:Y:S01]  /*06f0*/  IMAD R0, R5, -0x800000, R6 ;  /* 0xff80000005007824 */ /* 0x000fe200078e0206 */
[----:B------:R-:W-:Y:S02]  /*0700*/  IADD3 R7, PT, PT, R7, -0x9, R5 ;  /* 0xfffffff707077810 */ /* 0x000fe40007ffe005 */
[----:B------:R-:W-:-:S03]  /*0710*/  FADD.FTZ R11, -RZ, -UR4 ;  /* 0x80000004ff0b7e21 */ /* 0x000fc60008010100 */
[----:B------:R-:W0:Y:S02]  /*0720*/  MUFU.RCP R10, UR4 ;  /* 0x00000004000a7d08 */ /* 0x000e240008001000 */
[----:B0-----:R-:W-:-:S04]  /*0730*/  FFMA R13, R10, R11, 1 ;  /* 0x3f8000000a0d7423 */ /* 0x001fc8000000000b */
[----:B------:R-:W-:-:S04]  /*0740*/  FFMA R13, R10, R13, R10 ;  /* 0x0000000d0a0d7223 */ /* 0x000fc8000000000a */
[----:B------:R-:W-:-:S04]  /*0750*/  FFMA R6, R0, R13, RZ ;  /* 0x0000000d00067223 */ /* 0x000fc800000000ff */
[----:B------:R-:W-:-:S04]  /*0760*/  FFMA R10, R11, R6, R0 ;  /* 0x000000060b0a7223 */ /* 0x000fc80000000000 */
[----:B------:R-:W-:-:S04]  /*0770*/  FFMA R10, R13, R10, R6 ;  /* 0x0000000a0d0a7223 */ /* 0x000fc80000000006 */
[----:B------:R-:W-:-:S04]  /*0780*/  FFMA R11, R11, R10, R0 ;  /* 0x0000000a0b0b7223 */ /* 0x000fc80000000000 */
[----:B------:R-:W-:-:S05]  /*0790*/  FFMA R0, R13, R11, R10 ;  /* 0x0000000b0d007223 */ /* 0x000fca000000000a */
[----:B------:R-:W-:-:S04]  /*07a0*/  SHF.R.U32.HI R6, RZ, 0x17, R0 ;  /* 0x00000017ff067819 */ /* 0x000fc80000011600 */
[----:B------:R-:W-:-:S05]  /*07b0*/  LOP3.LUT R6, R6, 0xff, RZ, 0xc0, !PT ;  /* 0x000000ff06067812 */ /* 0x000fca00078ec0ff */
[----:B------:R-:W-:-:S04]  /*07c0*/  IMAD.IADD R12, R6, 0x1, R7 ;  /* 0x00000001060c7824 */ /* 0x000fc800078e0207 */
[----:B------:R-:W-:-:S05]  /*07d0*/  VIADD R5, R12, 0xffffffff ;  /* 0xffffffff0c057836 */ /* 0x000fca0000000000 */
[----:B------:R-:W-:-:S13]  /*07e0*/  ISETP.GE.U32.AND P0, PT, R5, 0xfe, PT ;  /* 0x000000fe0500780c */ /* 0x000fda0003f06070 */
[----:B------:R-:W-:Y:S05]  /*07f0*/  @!P0 BRA `(.L_x_10) ;  /* 0x0000000000808947 */ /* 0x000fea0003800000 */
[----:B------:R-:W-:-:S13]  /*0800*/  ISETP.GT.AND P0, PT, R12, 0xfe, PT ;  /* 0x000000fe0c00780c */ /* 0x000fda0003f04270 */
[----:B------:R-:W-:Y:S05]  /*0810*/  @P0 BRA `(.L_x_11) ;  /* 0x00000000006c0947 */ /* 0x000fea0003800000 */
[----:B------:R-:W-:-:S13]  /*0820*/  ISETP.GE.AND P0, PT, R12, 0x1, PT ;  /* 0x000000010c00780c */ /* 0x000fda0003f06270 */
[----:B------:R-:W-:Y:S05]  /*0830*/  @P0 BRA `(.L_x_12) ;  /* 0x0000000000740947 */ /* 0x000fea0003800000 */
[----:B------:R-:W-:Y:S02]  /*0840*/  ISETP.GE.AND P0, PT, R12, -0x18, PT ;  /* 0xffffffe80c00780c */ /* 0x000fe40003f06270 */
[----:B------:R-:W-:-:S11]  /*0850*/  LOP3.LUT R0, R0, 0x80000000, RZ, 0xc0, !PT ;  /* 0x8000000000007812 */ /* 0x000fd600078ec0ff */
[----:B------:R-:W-:Y:S05]  /*0860*/  @!P0 BRA `(.L_x_12) ;  /* 0x0000000000688947 */ /* 0x000fea0003800000 */
[CCC-:B------:R-:W-:Y:S01]  /*0870*/  FFMA.RZ R5, R13.reuse, R11.reuse, R10.reuse ;  /* 0x0000000b0d057223 */ /* 0x1c0fe2000000c00a */
[-CC-:B------:R-:W-:Y:S01]  /*0880*/  FFMA.RM R6, R13, R11.reuse, R10.reuse ;  /* 0x0000000b0d067223 */ /* 0x180fe2000000400a */
[C---:B------:R-:W-:Y:S02]  /*0890*/  ISETP.NE.AND P2, PT, R12.reuse, RZ, PT ;  /* 0x000000ff0c00720c */ /* 0x040fe40003f45270 */
[C---:B------:R-:W-:Y:S02]  /*08a0*/  ISETP.NE.AND P1, PT, R12.reuse, RZ, PT ;  /* 0x000000ff0c00720c */ /* 0x040fe40003f25270 */
[----:B------:R-:W-:Y:S01]  /*08b0*/  LOP3.LUT R7, R5, 0x7fffff, RZ, 0xc0, !PT ;  /* 0x007fffff05077812 */ /* 0x000fe200078ec0ff */
[----:B------:R-:W-:Y:S01]  /*08c0*/  FFMA.RP R5, R13, R11, R10 ;  /* 0x0000000b0d057223 */ /* 0x000fe2000000800a */
[----:B------:R-:W-:Y:S02]  /*08d0*/  VIADD R10, R12, 0x20 ;  /* 0x000000200c0a7836 */ /* 0x000fe40000000000 */
[----:B------:R-:W-:Y:S01]  /*08e0*/  LOP3.LUT R7, R7, 0x800000, RZ, 0xfc, !PT ;  /* 0x0080000007077812 */ /* 0x000fe200078efcff */
[----:B------:R-:W-:Y:S01]  /*08f0*/  IMAD.MOV R11, RZ, RZ, -R12 ;  /* 0x000000ffff0b7224 */ /* 0x000fe200078e0a0c */
[----:B------:R-:W-:-:S02]  /*0900*/  FSETP.NEU.FTZ.AND P0, PT, R5, R6, PT ;  /* 0x000000060500720b */ /* 0x000fc40003f1d000 */
[----:B------:R-:W-:Y:S02]  /*0910*/  SHF.L.U32 R10, R7, R10, RZ ;  /* 0x0000000a070a7219 */ /* 0x000fe400000006ff */
[----:B------:R-:W-:Y:S02]  /*0920*/  SEL R6, R11, RZ, P2 ;  /* 0x000000ff0b067207 */ /* 0x000fe40001000000 */
[----:B------:R-:W-:Y:S02]  /*0930*/  ISETP.NE.AND P1, PT, R10, RZ, P1 ;  /* 0x000000ff0a00720c */ /* 0x000fe40000f25270 */
[----:B------:R-:W-:Y:S02]  /*0940*/  SHF.R.U32.HI R6, RZ, R6, R7 ;  /* 0x00000006ff067219 */ /* 0x000fe40000011607 */
[----:B------:R-:W-:Y:S02]  /*0950*/  PLOP3.LUT P0, PT, P0, P1, PT, 0xf8, 0x8f ;  /* 0x00000000008f781c */ /* 0x000fe40000703f70 */
[----:B------:R-:W-:-:S02]  /*0960*/  SHF.R.U32.HI R10, RZ, 0x1, R6 ;  /* 0x00000001ff0a7819 */ /* 0x000fc40000011606 */
[----:B------:R-:W-:-:S04]  /*0970*/  SEL R5, RZ, 0x1, !P0 ;  /* 0x00000001ff057807 */ /* 0x000fc80004000000 */
[----:B------:R-:W-:-:S04]  /*0980*/  LOP3.LUT R5, R5, 0x1, R10, 0xf8, !PT ;  /* 0x0000000105057812 */ /* 0x000fc800078ef80a */
[----:B------:R-:W-:-:S05]  /*0990*/  LOP3.LUT R5, R5, R6, RZ, 0xc0, !PT ;  /* 0x0000000605057212 */ /* 0x000fca00078ec0ff */
[----:B------:R-:W-:-:S05]  /*09a0*/  IMAD.IADD R5, R10, 0x1, R5 ;  /* 0x000000010a057824 */ /* 0x000fca00078e0205 */
[----:B------:R-:W-:Y:S01]  /*09b0*/  LOP3.LUT R0, R5, R0, RZ, 0xfc, !PT ;  /* 0x0000000005007212 */ /* 0x000fe200078efcff */
[----:B------:R-:W-:Y:S06]  /*09c0*/  BRA `(.L_x_12) ;  /* 0x0000000000107947 */ /* 0x000fec0003800000 */
.L_x_11:
[----:B------:R-:W-:-:S04]  /*09d0*/  LOP3.LUT R0, R0, 0x80000000, RZ, 0xc0, !PT ;  /* 0x8000000000007812 */ /* 0x000fc800078ec0ff */
[----:B------:R-:W-:Y:S01]  /*09e0*/  LOP3.LUT R0, R0, 0x7f800000, RZ, 0xfc, !PT ;  /* 0x7f80000000007812 */ /* 0x000fe200078efcff */
[----:B------:R-:W-:Y:S06]  /*09f0*/  BRA `(.L_x_12) ;  /* 0x0000000000047947 */ /* 0x000fec0003800000 */
.L_x_10:
[----:B------:R-:W-:-:S07]  /*0a00*/  IMAD R0, R7, 0x800000, R0 ;  /* 0x0080000007007824 */ /* 0x000fce00078e0200 */
.L_x_12:
[----:B------:R-:W-:Y:S05]  /*0a10*/  BSYNC.RECONVERGENT B2 ;  /* 0x0000000000027941 */ /* 0x000fea0003800200 */
.L_x_9:
[----:B------:R-:W-:Y:S05]  /*0a20*/  BRA `(.L_x_13) ;  /* 0x0000000000207947 */ /* 0x000fea0003800000 */
.L_x_8:
[----:B------:R-:W-:-:S04]  /*0a30*/  LOP3.LUT R0, R7, 0x80000000, R6, 0x48, !PT ;  /* 0x8000000007007812 */ /* 0x000fc800078e4806 */
[----:B------:R-:W-:Y:S01]  /*0a40*/  LOP3.LUT R0, R0, 0x7f800000, RZ, 0xfc, !PT ;  /* 0x7f80000000007812 */ /* 0x000fe200078efcff */
[----:B------:R-:W-:Y:S06]  /*0a50*/  BRA `(.L_x_13) ;  /* 0x0000000000147947 */ /* 0x000fec0003800000 */
.L_x_7:
[----:B------:R-:W-:Y:S01]  /*0a60*/  LOP3.LUT R0, R7, 0x80000000, R6, 0x48, !PT ;  /* 0x8000000007007812 */ /* 0x000fe200078e4806 */
[----:B------:R-:W-:Y:S06]  /*0a70*/  BRA `(.L_x_13) ;  /* 0x00000000000c7947 */ /* 0x000fec0003800000 */
.L_x_6:
[----:B------:R-:W0:Y:S01]  /*0a80*/  MUFU.RSQ R0, -QNAN ;  /* 0xffc0000000007908 */ /* 0x000e220000001400 */
[----:B------:R-:W-:Y:S05]  /*0a90*/  BRA `(.L_x_13) ;  /* 0x0000000000047947 */ /* 0x000fea0003800000 */
.L_x_5:
[----:B------:R-:W-:-:S07]  /*0aa0*/  FADD.FTZ R0, R0, 1000 ;  /* 0x447a000000007421 */ /* 0x000fce0000010000 */
.L_x_13:
[----:B------:R-:W-:Y:S05]  /*0ab0*/  BSYNC.RECONVERGENT B0 ;  /* 0x0000000000007941 */ /* 0x000fea0003800200 */
.L_x_2:
[----:B------:R-:W-:-:S04]  /*0ac0*/  IMAD.MOV.U32 R5, RZ, RZ, 0x0 ;  /* 0x00000000ff057424 */ /* 0x000fc800078e00ff */
[----:B0-----:R-:W-:Y:S05]  /*0ad0*/  RET.REL.NODEC R4 `(_Z12initPositioniP6float4P17curandStateXORWOW) ;  /* 0xfffffff404487950 */ /* 0x001fea0003c3ffff */
.L_x_14:
[----:B------:R-:W-:-:S00]  /*0ae0*/  BRA `(.L_x_14) ;  /* 0xfffffffc00fc7947 */ /* 0x000fc0000383ffff */
[----:B------:R-:W-:-:S00]  /*0af0*/  NOP ;  /* 0x0000000000007918 */ /* 0x000fc00000000000 */
        /* <DEDUP_REMOVED lines=8> */
.L_x_27:


//--------------------- .text._Z10addToCountiPiP17curandStateXORWOW --------------------------
	.section	.text._Z10addToCountiPiP17curandStateXORWOW,"ax",@progbits
	.align	128
        .global         _Z10addToCountiPiP17curandStateXORWOW
        .type           _Z10addToCountiPiP17curandStateXORWOW,@function
        .size           _Z10addToCountiPiP17curandStateXORWOW,(.L_x_29 - _Z10addToCountiPiP17curandStateXORWOW)
        .other          _Z10addToCountiPiP17curandStateXORWOW,@"STO_CUDA_ENTRY STV_DEFAULT"
_Z10addToCountiPiP17curandStateXORWOW:
.text._Z10addToCountiPiP17curandStateXORWOW:
[----:B------:R-:W0:Y:S01]  /*0000*/  LDC R1, c[0x0][0x37c] ;  /* 0x0000df00ff017b82 */ /* 0x000e220000000800 */
[----:B------:R-:W1:Y:S01]  /*0010*/  S2R R17, SR_TID.X ;  /* 0x0000000000117919 */ /* 0x000e620000002100 */
[----:B------:R-:W2:Y:S06]  /*0020*/  LDCU UR5, c[0x0][0x2fc] ;  /* 0x00005f80ff0577ac */ /* 0x000eac0008000800 */
[----:B------:R-:W1:Y:S01]  /*0030*/  S2UR UR6, SR_CTAID.X ;  /* 0x00000000000679c3 */ /* 0x000e620000002500 */
[----:B0-----:R-:W-:Y:S01]  /*0040*/  VIADD R1, R1, 0xfffffff8 ;  /* 0xfffffff801017836 */ /* 0x001fe20000000000 */
[----:B------:R-:W0:Y:S01]  /*0050*/  LDCU UR7, c[0x0][0x380] ;  /* 0x00007000ff0777ac */ /* 0x000e220008000800 */
[----:B------:R-:W3:Y:S05]  /*0060*/  LDCU UR4, c[0x0][0x2f8] ;  /* 0x00005f00ff0477ac */ /* 0x000eea0008000800 */
[----:B------:R-:W1:Y:S01]  /*0070*/  LDC R22, c[0x0][0x360] ;  /* 0x0000d800ff167b82 */ /* 0x000e620000000800 */
[----:B---3--:R-:W-:-:S05]  /*0080*/  IADD3 R2, P1, PT, R1, UR4, RZ ;  /* 0x0000000401027c10 */ /* 0x008fca000ff3e0ff */
[----:B--2---:R-:W-:Y:S02]  /*0090*/  IMAD.X R16, RZ, RZ, UR5, P1 ;  /* 0x00000005ff107e24 */ /* 0x004fe400088e06ff */
[----:B-1----:R-:W-:-:S05]  /*00a0*/  IMAD R17, R22, UR6, R17 ;  /* 0x0000000616117c24 */ /* 0x002fca000f8e0211 */
[----:B0-----:R-:W-:-:S13]  /*00b0*/  ISETP.GE.AND P0, PT, R17, UR7, PT ;  /* 0x0000000711007c0c */ /* 0x001fda000bf06270 */
[----:B------:R-:W-:Y:S05]  /*00c0*/  @P0 EXIT ;  /* 0x000000000000094d */ /* 0x000fea0003800000 */
[----:B------:R-:W0:Y:S01]  /*00d0*/  LDCU UR4, c[0x0][0x370] ;  /* 0x00006e00ff0477ac */ /* 0x000e220008000800 */
[----:B------:R-:W1:Y:S01]  /*00e0*/  LDCU.64 UR36, c[0x0][0x358] ;  /* 0x00006b00ff2477ac */ /* 0x000e620008000a00 */
[----:B------:R-:W2:Y:S01]  /*00f0*/  LDCU UR38, c[0x0][0x380] ;  /* 0x00007000ff2677ac */ /* 0x000ea20008000800 */
[----:B0-----:R-:W-:-:S07]  /*0100*/  IMAD R22, R22, UR4, RZ ;  /* 0x0000000416167c24 */ /* 0x001fce000f8e02ff */
.L_x_16:
[----:B0-----:R-:W0:Y:S02]  /*0110*/  LDC.64 R8, c[0x0][0x390] ;  /* 0x0000e400ff087b82 */ /* 0x001e240000000a00 */
[----:B0-----:R-:W-:-:S05]  /*0120*/  IMAD.WIDE R8, R17, 0x30, R8 ;  /* 0x0000003011087825 */ /* 0x001fca00078e0208 */
[----:B-1----:R-:W3:Y:S04]  /*0130*/  LDG.E.64 R10, desc[UR36][R8.64] ;  /* 0x00000024080a7981 */ /* 0x002ee8000c1e1b00 */
[----:B------:R-:W4:Y:S04]  /*0140*/  LDG.E.64 R6, desc[UR36][R8.64+0x10] ;  /* 0x0000102408067981 */ /* 0x000f28000c1e1b00 */
[----:B------:R-:W5:Y:S01]  /*0150*/  LDG.E.64 R4, desc[UR36][R8.64+0x8] ;  /* 0x0000082408047981 */ /* 0x000f62000c1e1b00 */
[----:B------:R-:W-:Y:S05]  /*0160*/  YIELD ;  /* 0x0000000000007946 */ /* 0x000fea0003800000 */
[----:B------:R-:W0:Y:S01]  /*0170*/  LDCU.64 UR4, c[0x4][0x40] ;  /* 0x01000800ff0477ac */ /* 0x000e220008000a00 */
[----:B------:R-:W-:-:S04]  /*0180*/  IADD3 R17, PT, PT, R22, R17, RZ ;  /* 0x0000001116117210 */ /* 0x000fc80007ffe0ff */
[----:B--2---:R-:W-:-:S04]  /*0190*/  ISETP.GE.AND P0, PT, R17, UR38, PT ;  /* 0x0000002611007c0c */ /* 0x004fc8000bf06270 */
[----:B------:R-:W-:Y:S02]  /*01a0*/  P2R R19, PR, RZ, 0x1 ;  /* 0x00000001ff137803 */ /* 0x000fe40000000000 */
[----:B---3--:R-:W-:Y:S01]  /*01b0*/  SHF.R.U32.HI R0, RZ, 0x2, R11 ;  /* 0x00000002ff007819 */ /* 0x008fe2000001160b */
[----:B------:R-:W-:-:S03]  /*01c0*/  VIADD R10, R10, 0x587c5 ;  /* 0x000587c50a0a7836 */ /* 0x000fc60000000000 */
[----:B------:R-:W-:Y:S02]  /*01d0*/  LOP3.LUT R0, R0, R11, RZ, 0x3c, !PT ;  /* 0x0000000b00007212 */ /* 0x000fe400078e3cff */
[C---:B----4-:R-:W-:Y:S01]  /*01e0*/  SHF.L.U32 R12, R7.reuse, 0x4, RZ ;  /* 0x00000004070c7819 */ /* 0x050fe200000006ff */
[----:B-----5:R-:W-:Y:S01]  /*01f0*/  IMAD.MOV.U32 R20, RZ, RZ, R5 ;  /* 0x000000ffff147224 */ /* 0x020fe200078e0005 */
[----:B------:R-:W-:Y:S01]  /*0200*/  MOV R21, R6 ;  /* 0x0000000600157202 */ /* 0x000fe20000000f00 */
[----:B------:R-:W-:Y:S01]  /*0210*/  IMAD.SHL.U32 R3, R0, 0x2, RZ ;  /* 0x0000000200037824 */ /* 0x000fe200078e00ff */
[----:B------:R-:W-:Y:S01]  /*0220*/  MOV R6, R2 ;  /* 0x0000000200067202 */ /* 0x000fe20000000f00 */
[----:B------:R-:W-:Y:S02]  /*0230*/  IMAD.MOV.U32 R11, RZ, RZ, R4 ;  /* 0x000000ffff0b7224 */ /* 0x000fe400078e0004 */
[----:B------:R1:W-:Y:S01]  /*0240*/  STG.E.64 desc[UR36][R8.64+0x8], R20 ;  /* 0x0000081408007986 */ /* 0x0003e2000c101b24 */
[----:B------:R-:W-:Y:S01]  /*0250*/  LOP3.LUT R3, R7, R12, R3, 0x96, !PT ;  /* 0x0000000c07037212 */ /* 0x000fe200078e9603 */
[----:B------:R-:W-:-:S02]  /*0260*/  IMAD.MOV.U32 R12, RZ, RZ, R7 ;  /* 0x000000ffff0c7224 */ /* 0x000fc400078e0007 */
[----:B------:R1:W-:Y:S01]  /*0270*/  STG.E.64 desc[UR36][R8.64], R10 ;  /* 0x0000000a08007986 */ /* 0x0003e2000c101b24 */
[----:B------:R-:W-:Y:S01]  /*0280*/  LOP3.LUT R13, R3, R0, RZ, 0x3c, !PT ;  /* 0x00000000030d7212 */ /* 0x000fe200078e3cff */
[----:B------:R-:W-:Y:S02]  /*0290*/  IMAD.MOV.U32 R3, RZ, RZ, 0x2f800000 ;  /* 0x2f800000ff037424 */ /* 0x000fe400078e00ff */
[----:B0-----:R-:W-:Y:S01]  /*02a0*/  IMAD.U32 R4, RZ, RZ, UR4 ;  /* 0x00000004ff047e24 */ /* 0x001fe2000f8e00ff */
[----:B------:R-:W-:Y:S01]  /*02b0*/  IADD3 R0, PT, PT, R13, R10, RZ ;  /* 0x0000000a0d007210 */ /* 0x000fe20007ffe0ff */
[----:B------:R1:W-:Y:S01]  /*02c0*/  STG.E.64 desc[UR36][R8.64+0x10], R12 ;  /* 0x0000100c08007986 */ /* 0x0003e2000c101b24 */
[----:B------:R-:W-:Y:S02]  /*02d0*/  IMAD.U32 R5, RZ, RZ, UR5 ;  /* 0x00000005ff057e24 */ /* 0x000fe4000f8e00ff */
[----:B------:R-:W-:Y:S01]  /*02e0*/  I2FP.F32.U32 R0, R0 ;  /* 0x0000000000007245 */ /* 0x000fe20000201000 */
[----:B------:R-:W-:-:S04]  /*02f0*/  IMAD.MOV.U32 R7, RZ, RZ, R16 ;  /* 0x000000ffff077224 */ /* 0x000fc800078e0010 */
[----:B------:R-:W-:-:S04]  /*0300*/  FFMA R0, R0, R3, 1.1641532182693481445e-10 ;  /* 0x2f00000000007423 */ /* 0x000fc80000000003 */
[----:B------:R-:W-:Y:S01]  /*0310*/  FMUL R18, R0, 1000000 ;  /* 0x4974240000127820 */ /* 0x000fe20000400000 */
[----:B------:R-:W-:-:S04]  /*0320*/  MOV R0, 0x48 ;  /* 0x0000004800007802 */ /* 0x000fc80000000f00 */
[----:B------:R1:W0:Y:S01]  /*0330*/  LDC.64 R14, c[0x4][R0] ;  /* 0x01000000000e7b82 */ /* 0x0002220000000a00 */
[----:B------:R-:W2:Y:S02]  /*0340*/  F2I.TRUNC.NTZ R18, R18 ;  /* 0x0000001200127305 */ /* 0x000ea4000020f100 */
[----:B--2---:R1:W-:Y:S02]  /*0350*/  STL [R1], R18 ;  /* 0x0000001201007387 */ /* 0x0043e40000100800 */
[----:B-1----:R-:W-:-:S07]  /*0360*/  LEPC R20, `(.L_x_15) ;  /* 0x000000001014794e */ /* 0x002fce0000000000 */
[----:B0-----:R-:W-:Y:S05]  /*0370*/  CALL.ABS.NOINC R14 ;  /* 0x000000000e007343 */ /* 0x001fea0003c00000 */
.L_x_15:
[----:B------:R-:W0:Y:S01]  /*0380*/  S2R R0, SR_LANEID ;  /* 0x0000000000007919 */ /* 0x000e220000000000 */
[----:B------:R-:W1:Y:S08]  /*0390*/  REDUX.SUM UR5, R18 ;  /* 0x00000000120573c4 */ /* 0x000e70000000c000 */
[----:B------:R-:W2:Y:S01]  /*03a0*/  LDC.64 R4, c[0x0][0x388] ;  /* 0x0000e200ff047b82 */ /* 0x000ea20000000a00 */
[----:B------:R-:W-:Y:S01]  /*03b0*/  VOTEU.ANY UR4, UPT, PT ;  /* 0x0000000000047886 */ /* 0x000fe200038e0100 */
[----:B------:R-:W-:Y:S01]  /*03c0*/  ISETP.NE.AND P6, PT, R19, RZ, PT ;  /* 0x000000ff1300720c */ /* 0x000fe20003fc5270 */
[----:B------:R-:W-:Y:S01]  /*03d0*/  UFLO.U32 UR4, UR4 ;  /* 0x00000004000472bd */ /* 0x000fe200080e0000 */
[----:B-1----:R-:W-:-:S05]  /*03e0*/  MOV R3, UR5 ;  /* 0x0000000500037c02 */ /* 0x002fca0008000f00 */
[----:B0-----:R-:W-:-:S13]  /*03f0*/  ISETP.EQ.U32.AND P0, PT, R0, UR4, PT ;  /* 0x0000000400007c0c */ /* 0x001fda000bf02070 */
[----:B--2---:R0:W-:Y:S01]  /*0400*/  @P0 REDG.E.ADD.STRONG.GPU desc[UR36][R4.64], R3 ;  /* 0x000000030400098e */ /* 0x0041e2000c12e124 */
[----:B------:R-:W-:Y:S05]  /*0410*/  @!P6 BRA `(.L_x_16) ;  /* 0xfffffffc003ce947 */ /* 0x000fea000383ffff */
[----:B------:R-:W-:Y:S05]  /*0420*/  EXIT ;  /* 0x000000000000794d */ /* 0x000fea0003800000 */
.L_x_17:
        /* <DEDUP_REMOVED lines=13> */
.L_x_29:


//--------------------- .text._Z12setup_kernelP17curandStateXORWOWm --------------------------
	.section	.text._Z12setup_kernelP17curandStateXORWOWm,"ax",@progbits
	.align	128
        .global         _Z12setup_kernelP17curandStateXORWOWm
        .type           _Z12setup_kernelP17curandStateXORWOWm,@function
        .size           _Z12setup_kernelP17curandStateXORWOWm,(.L_x_30 - _Z12setup_kernelP17curandStateXORWOWm)
        .other          _Z12setup_kernelP17curandStateXORWOWm,@"STO_CUDA_ENTRY STV_DEFAULT"
_Z12setup_kernelP17curandStateXORWOWm:
.text._Z12setup_kernelP17curandStateXORWOWm:
[----:B------:R-:W-:Y:S01]  /*0000*/  LDC R1, c[0x0][0x37c] ;  /* 0x0000df00ff017b82 */ /* 0x000fe20000000800 */
[----:B------:R-:W0:Y:S07]  /*0010*/  S2R R13, SR_TID.X ;  /* 0x00000000000d7919 */ /* 0x000e2e0000002100 */
[----:B------:R-:W1:Y:S01]  /*0020*/  LDC.64 R2, c[0x0][0x388] ;  /* 0x0000e200ff027b82 */ /* 0x000e620000000a00 */
[----:B------:R-:W2:Y:S01]  /*0030*/  LDCU.64 UR4, c[0x0][0x358] ;  /* 0x00006b00ff0477ac */ /* 0x000ea20008000a00 */
[----:B------:R-:W-:Y:S06]  /*0040*/  BSSY.RECONVERGENT B0, `(.L_x_18) ;  /* 0x00000e5000007945 */ /* 0x000fec0003800200 */
[----:B------:R-:W0:Y:S08]  /*0050*/  S2UR UR6, SR_CTAID.X ;  /* 0x00000000000679c3 */ /* 0x000e300000002500 */
[----:B------:R-:W0:Y:S08]  /*0060*/  LDC R4, c[0x0][0x360] ;  /* 0x0000d800ff047b82 */ /* 0x000e300000000800 */
[----:B------:R-:W3:Y:S01]  /*0070*/  LDC.64 R6, c[0x0][0x380] ;  /* 0x0000e000ff067b82 */ /* 0x000ee20000000a00 */
[----:B-1----:R-:W-:-:S02]  /*0080*/  LOP3.LUT R0, R2, 0xaad26b49, RZ, 0x3c, !PT ;  /* 0xaad26b4902007812 */ /* 0x002fc400078e3cff */
[----:B------:R-:W-:-:S03]  /*0090*/  LOP3.LUT R2, R3, 0xf7dcefdd, RZ, 0x3c, !PT ;  /* 0xf7dcefdd03027812 */ /* 0x000fc600078e3cff */
[----:B------:R-:W-:Y:S02]  /*00a0*/  IMAD R0, R0, 0x4182bed5, RZ ;  /* 0x4182bed500007824 */ /* 0x000fe400078e02ff */
[----:B------:R-:W-:Y:S02]  /*00b0*/  IMAD R3, R2, -0x658354e5, RZ ;  /* 0x9a7cab1b02037824 */ /* 0x000fe400078e02ff */
[C---:B------:R-:W-:Y:S01]  /*00c0*/  VIADD R5, R0.reuse, 0x75bcd15 ;  /* 0x075bcd1500057836 */ /* 0x040fe20000000000 */
[C---:B------:R-:W-:Y:S01]  /*00d0*/  LOP3.LUT R8, R0.reuse, 0x159a55e5, RZ, 0x3c, !PT ;  /* 0x159a55e500087812 */ /* 0x040fe200078e3cff */
[----:B------:R-:W-:Y:S01]  /*00e0*/  VIADD R11, R0, 0x583f19 ;  /* 0x00583f19000b7836 */ /* 0x000fe20000000000 */
[C---:B------:R-:W-:Y:S01]  /*00f0*/  LOP3.LUT R10, R3.reuse, 0x5491333, RZ, 0x3c, !PT ;  /* 0x05491333030a7812 */ /* 0x040fe200078e3cff */
[----:B------:R-:W-:Y:S02]  /*0100*/  VIADD R9, R3, 0x1f123bb5 ;  /* 0x1f123bb503097836 */ /* 0x000fe40000000000 */
[----:B0-----:R-:W-:Y:S01]  /*0110*/  IMAD R13, R4, UR6, R13 ;  /* 0x00000006040d7c24 */ /* 0x001fe2000f8e020d */
[----:B------:R-:W-:-:S04]  /*0120*/  IADD3 R4, PT, PT, R0, 0x64f0c9, R3 ;  /* 0x0064f0c900047810 */ /* 0x000fc80007ffe003 */
[C---:B------:R-:W-:Y:S01]  /*0130*/  ISETP.NE.AND P0, PT, R13.reuse, RZ, PT ;  /* 0x000000ff0d00720c */ /* 0x040fe20003f05270 */
[----:B---3--:R-:W-:-:S05]  /*0140*/  IMAD.WIDE R6, R13, 0x30, R6 ;  /* 0x000000300d067825 */ /* 0x008fca00078e0206 */
[----:B--2---:R0:W-:Y:S04]  /*0150*/  STG.E.64 desc[UR4][R6.64], R4 ;  /* 0x0000000406007986 */ /* 0x0041e8000c101b04 */
[----:B------:R0:W-:Y:S04]  /*0160*/  STG.E.64 desc[UR4][R6.64+0x8], R8 ;  /* 0x0000080806007986 */ /* 0x0001e8000c101b04 */
[----:B------:R0:W-:Y:S01]  /*0170*/  STG.E.64 desc[UR4][R6.64+0x10], R10 ;  /* 0x0000100a06007986 */ /* 0x0001e2000c101b04 */
[----:B------:R-:W-:Y:S05]  /*0180*/  @!P0 BRA `(.L_x_19) ;  /* 0x0000000c00408947 */ /* 0x000fea0003800000 */
[----:B------:R-:W-:Y:S01]  /*0190*/  SHF.R.S32.HI R0, RZ, 0x1f, R13 ;  /* 0x0000001fff007819 */ /* 0x000fe2000001140d */
[----:B------:R-:W-:-:S07]  /*01a0*/  IMAD.MOV.U32 R12, RZ, RZ, RZ ;  /* 0x000000ffff0c7224 */ /* 0x000fce00078e00ff */
.L_x_25:
[----:B-1----:R-:W-:Y:S01]  /*01b0*/  LOP3.LUT R2, R13, 0x3, RZ, 0xc0, !PT ;  /* 0x000000030d027812 */ /* 0x002fe200078ec0ff */
[----:B------:R-:W-:Y:S03]  /*01c0*/  BSSY.RECONVERGENT B1, `(.L_x_20) ;  /* 0x00000c6000017945 */ /* 0x000fe60003800200 */
[----:B------:R-:W-:-:S04]  /*01d0*/  ISETP.NE.U32.AND P0, PT, R2, RZ, PT ;  /* 0x000000ff0200720c */ /* 0x000fc80003f05070 */
[----:B------:R-:W-:-:S13]  /*01e0*/  ISETP.NE.AND.EX P0, PT, RZ, RZ, PT, P0 ;  /* 0x000000ffff00720c */ /* 0x000fda0003f05300 */
[----:B------:R-:W-:Y:S05]  /*01f0*/  @!P0 BRA `(.L_x_21) ;  /* 0x0000000c00088947 */ /* 0x000fea0003800000 */
[----:B0-----:R-:W0:Y:S01]  /*0200*/  LDC.64 R8, c[0x4][RZ] ;  /* 0x01000000ff087b82 */ /* 0x001e220000000a00 */
[----:B------:R-:W-:Y:S02]  /*0210*/  IMAD.MOV.U32 R14, RZ, RZ, RZ ;  /* 0x000000ffff0e7224 */ /* 0x000fe400078e00ff */
[----:B0-----:R-:W-:-:S07]  /*0220*/  IMAD.WIDE.U32 R8, R12, 0xc80, R8 ;  /* 0x00000c800c087825 */ /* 0x001fce00078e0008 */
.L_x_24:
[----:B-1----:R-:W-:Y:S01]  /*0230*/  IMAD.MOV.U32 R15, RZ, RZ, RZ ;  /* 0x000000ffff0f7224 */ /* 0x002fe200078e00ff */
[----:B------:R-:W-:Y:S01]  /*0240*/  CS2R R2, SRZ ;  /* 0x0000000000027805 */ /* 0x000fe2000001ff00 */
[----:B------:R-:W-:Y:S01]  /*0250*/  IMAD.MOV.U32 R17, RZ, RZ, RZ ;  /* 0x000000ffff117224 */ /* 0x000fe200078e00ff */
[----:B------:R-:W-:-:S07]  /*0260*/  CS2R R4, SRZ ;  /* 0x0000000000047805 */ /* 0x000fce000001ff00 */
.L_x_23:
[----:B------:R-:W-:-:S05]  /*0270*/  IMAD.WIDE.U32 R10, R17, 0x4, R6 ;  /* 0x00000004110a7825 */ /* 0x000fca00078e0006 */
[----:B------:R0:W5:Y:S01]  /*0280*/  LDG.E R16, desc[UR4][R10.64+0x4] ;  /* 0x000004040a107981 */ /* 0x000162000c1e1900 */
[----:B------:R-:W-:-:S07]  /*0290*/  IMAD.MOV.U32 R19, RZ, RZ, RZ ;  /* 0x000000ffff137224 */ /* 0x000fce00078e00ff */
.L_x_22:
[----:B-----5:R-:W-:Y:S01]  /*02a0*/  SHF.R.U32.HI R24, RZ, R19, R16 ;  /* 0x00000013ff187219 */ /* 0x020fe20000011610 */
[----:B0-----:R-:W-:-:S03]  /*02b0*/  IMAD.SHL.U32 R10, R17, 0x20, RZ ;  /* 0x00000020110a7824 */ /* 0x001fc600078e00ff */
[----:B------:R-:W-:Y:S01]  /*02c0*/  LOP3.LUT R11, R24, 0x1, RZ, 0xc0, !PT ;  /* 0x00000001180b7812 */ /* 0x000fe200078ec0ff */
[----:B------:R-:W-:-:S03]  /*02d0*/  IMAD.IADD R10, R10, 0x1, R19 ;  /* 0x000000010a0a7824 */ /* 0x000fc600078e0213 */
[----:B------:R-:W-:Y:S01]  /*02e0*/  ISETP.NE.U32.AND P0, PT, R11, 0x1, PT ;  /* 0x000000010b00780c */ /* 0x000fe20003f05070 */
[----:B------:R-:W-:-:S03]  /*02f0*/  IMAD R11, R10, 0x5, RZ ;  /* 0x000000050a0b7824 */ /* 0x000fc600078e02ff */
[----:B------:R-:W-:Y:S01]  /*0300*/  R2P PR, R24, 0x7e ;  /* 0x0000007e18007804 */ /* 0x000fe20000000000 */
[----:B------:R-:W-:-:S08]  /*0310*/  IMAD.WIDE.U32 R10, R11, 0x4, R8 ;  /* 0x000000040b0a7825 */ /* 0x000fd000078e0008 */
[----:B------:R-:W2:Y:S04]  /*0320*/  @!P0 LDG.E R18, desc[UR4][R10.64] ;  /* 0x000000040a128981 */ /* 0x000ea8000c1e1900 */
[----:B------:R-:W3:Y:S04]  /*0330*/  @!P0 LDG.E R20, desc[UR4][R10.64+0x10] ;  /* 0x000010040a148981 */ /* 0x000ee8000c1e1900 */
[----:B------:R-:W4:Y:S04]  /*0340*/  @P1 LDG.E R22, desc[UR4][R10.64+0x14] ;  /* 0x000014040a161981 */ /* 0x000f28000c1e1900 */
[----:B------:R-:W4:Y:S04]  /*0350*/  @P2 LDG.E R26, desc[UR4][R10.64+0x28] ;  /* 0x000028040a1a2981 */ /* 0x000f28000c1e1900 */
[----:B------:R-:W4:Y:S04]  /*0360*/  @!P0 LDG.E R21, desc[UR4][R10.64+0x4] ;  /* 0x000004040a158981 */ /* 0x000f28000c1e1900 */
[----:B------:R-:W4:Y:S04]  /*0370*/  @!P0 LDG.E R23, desc[UR4][R10.64+0xc] ;  /* 0x00000c040a178981 */ /* 0x000f28000c1e1900 */
[----:B------:R-:W4:Y:S04]  /*0380*/  @P1 LDG.E R25, desc[UR4][R10.64+0x18] ;  /* 0x000018040a191981 */ /* 0x000f28000c1e1900 */
[----:B------:R-:W4:Y:S04]  /*0390*/  @P3 LDG.E R28, desc[UR4][R10.64+0x3c] ;  /* 0x00003c040a1c3981 */ /* 0x000f28000c1e1900 */
[----:B------:R-:W4:Y:S01]  /*03a0*/  @P6 LDG.E R27, desc[UR4][R10.64+0x7c] ;  /* 0x00007c040a1b6981 */ /* 0x000f22000c1e1900 */
[----:B--2---:R-:W-:-:S03]  /*03b0*/  @!P0 LOP3.LUT R15, R15, R18, RZ, 0x3c, !PT ;  /* 0x000000120f0f8212 */ /* 0x004fc600078e3cff */
[----:B------:R-:W2:Y:S01]  /*03c0*/  @!P0 LDG.E R18, desc[UR4][R10.64+0x8] ;  /* 0x000008040a128981 */ /* 0x000ea2000c1e1900 */
[----:B---3--:R-:W-:-:S03]  /*03d0*/  @!P0 LOP3.LUT R3, R3, R20, RZ, 0x3c, !PT ;  /* 0x0000001403038212 */ /* 0x008fc600078e3cff */
[----:B------:R-:W3:Y:S01]  /*03e0*/  @P1 LDG.E R20, desc[UR4][R10.64+0x24] ;  /* 0x000024040a141981 */ /* 0x000ee2000c1e1900 */
[----:B----4-:R-:W-:-:S03]  /*03f0*/  @P1 LOP3.LUT R15, R15, R22, RZ, 0x3c, !PT ;  /* 0x000000160f0f1212 */ /* 0x010fc600078e3cff */
[----:B------:R-:W4:Y:S01]  /*0400*/  @P2 LDG.E R22, desc[UR4][R10.64+0x38] ;  /* 0x000038040a162981 */ /* 0x000f22000c1e1900 */
[----:B------:R-:W-:-:S03]  /*0410*/  @P2 LOP3.LUT R15, R15, R26, RZ, 0x3c, !PT ;  /* 0x0000001a0f0f2212 */ /* 0x000fc600078e3cff */
[----:B------:R-:W4:Y:S01]  /*0420*/  @P4 LDG.E R26, desc[UR4][R10.64+0x50] ;  /* 0x000050040a1a4981 */ /* 0x000f22000c1e1900 */
[----:B------:R-:W-:-:S03]  /*0430*/  @!P0 LOP3.LUT R4, R4, R21, RZ, 0x3c, !PT ;  /* 0x0000001504048212 */ /* 0x000fc600078e3cff */
[----:B------:R-:W4:Y:S01]  /*0440*/  @P1 LDG.E R21, desc[UR4][R10.64+0x20] ;  /* 0x000020040a151981 */ /* 0x000f22000c1e1900 */
[----:B------:R-:W-:-:S03]  /*0450*/  @!P0 LOP3.LUT R2, R2, R23, RZ, 0x3c, !PT ;  /* 0x0000001702028212 */ /* 0x000fc600078e3cff */
[----:B------:R-:W4:Y:S01]  /*0460*/  @P2 LDG.E R23, desc[UR4][R10.64+0x2c] ;  /* 0x00002c040a172981 */ /* 0x000f22000c1e1900 */
[----:B------:R-:W-:-:S03]  /*0470*/  @P1 LOP3.LUT R4, R4, R25, RZ, 0x3c, !PT ;  /* 0x0000001904041212 */ /* 0x000fc600078e3cff */
[----:B------:R-:W4:Y:S01]  /*0480*/  @P2 LDG.E R25, desc[UR4][R10.64+0x34] ;  /* 0x000034040a192981 */ /* 0x000f22000c1e1900 */
[----:B--2---:R-:W-:-:S03]  /*0490*/  @!P0 LOP3.LUT R5, R5, R18, RZ, 0x3c, !PT ;  /* 0x0000001205058212 */ /* 0x004fc600078e3cff */
[----:B------:R-:W2:Y:S01]  /*04a0*/  @P1 LDG.E R18, desc[UR4][R10.64+0x1c] ;  /* 0x00001c040a121981 */ /* 0x000ea2000c1e1900 */
[----:B---3--:R-:W-:-:S03]  /*04b0*/  @P1 LOP3.LUT R3, R3, R20, RZ, 0x3c, !PT ;  /* 0x0000001403031212 */ /* 0x008fc600078e3cff */
[----:B------:R-:W3:Y:S01]  /*04c0*/  @P2 LDG.E R20, desc[UR4][R10.64+0x30] ;  /* 0x000030040a142981 */ /* 0x000ee2000c1e1900 */
[----:B----4-:R-:W-:-:S03]  /*04d0*/  @P2 LOP3.LUT R3, R3, R22, RZ, 0x3c, !PT ;  /* 0x0000001603032212 */ /* 0x010fc600078e3cff */
[----:B------:R-:W4:Y:S01]  /*04e0*/  @P3 LDG.E R22, desc[UR4][R10.64+0x4c] ;  /* 0x00004c040a163981 */ /* 0x000f22000c1e1900 */
[----:B------:R-:W-:-:S04]  /*04f0*/  @P3 LOP3.LUT R15, R15, R28, RZ, 0x3c, !PT ;  /* 0x0000001c0f0f3212 */ /* 0x000fc800078e3cff */
[----:B------:R-:W-:Y:S02]  /*0500*/  @P4 LOP3.LUT R15, R15, R26, RZ, 0x3c, !PT ;  /* 0x0000001a0f0f4212 */ /* 0x000fe400078e3cff */
[----:B------:R-:W-:Y:S01]  /*0510*/  @P1 LOP3.LUT R2, R2, R21, RZ, 0x3c, !PT ;  /* 0x0000001502021212 */ /* 0x000fe200078e3cff */
[----:B------:R-:W4:Y:S04]  /*0520*/  @P5 LDG.E R26, desc[UR4][R10.64+0x64] ;  /* 0x000064040a1a5981 */ /* 0x000f28000c1e1900 */
[----:B------:R-:W4:Y:S01]  /*0530*/  @P3 LDG.E R21, desc[UR4][R10.64+0x40] ;  /* 0x000040040a153981 */ /* 0x000f22000c1e1900 */
[----:B------:R-:W-:Y:S02]  /*0540*/  @P2 LOP3.LUT R4, R4, R23, RZ, 0x3c, !PT ;  /* 0x0000001704042212 */ /* 0x000fe400078e3cff */
[----:B------:R-:W-:Y:S01]  /*0550*/  @P2 LOP3.LUT R2, R2, R25, RZ, 0x3c, !PT ;  /* 0x0000001902022212 */ /* 0x000fe200078e3cff */
[----:B------:R-:W4:Y:S04]  /*0560*/  @P3 LDG.E R23, desc[UR4][R10.64+0x48] ;  /* 0x000048040a173981 */ /* 0x000f28000c1e1900 */
[----:B------:R-:W4:Y:S01]  /*0570*/  @P4 LDG.E R25, desc[UR4][R10.64+0x54] ;  /* 0x000054040a194981 */ /* 0x000f22000c1e1900 */
[----:B--2---:R-:W-:-:S03]  /*0580*/  @P1 LOP3.LUT R5, R5, R18, RZ, 0x3c, !PT ;  /* 0x0000001205051212 */ /* 0x004fc600078e3cff */
[----:B------:R-:W2:Y:S01]  /*0590*/  @P3 LDG.E R18, desc[UR4][R10.64+0x44] ;  /* 0x000044040a123981 */ /* 0x000ea2000c1e1900 */
[----:B---3--:R-:W-:-:S03]  /*05a0*/  @P2 LOP3.LUT R5, R5, R20, RZ, 0x3c, !PT ;  /* 0x0000001405052212 */ /* 0x008fc600078e3cff */
[----:B------:R-:W3:Y:S01]  /*05b0*/  @P4 LDG.E R20, desc[UR4][R10.64+0x58] ;  /* 0x000058040a144981 */ /* 0x000ee2000c1e1900 */
[----:B----4-:R-:W-:-:S03]  /*05c0*/  @P3 LOP3.LUT R3, R3, R22, RZ, 0x3c, !PT ;  /* 0x0000001603033212 */ /* 0x010fc600078e3cff */
[----:B------:R-:W4:Y:S01]  /*05d0*/  @P4 LDG.E R22, desc[UR4][R10.64+0x60] ;  /* 0x000060040a164981 */ /* 0x000f22000c1e1900 */
[----:B------:R-:W-:Y:S02]  /*05e0*/  LOP3.LUT P0, RZ, R24, 0x80, RZ, 0xc0, !PT ;  /* 0x0000008018ff7812 */ /* 0x000fe4000780c0ff */
[----:B------:R-:W-:Y:S02]  /*05f0*/  @P5 LOP3.LUT R15, R15, R26, RZ, 0x3c, !PT ;  /* 0x0000001a0f0f5212 */ /* 0x000fe400078e3cff */
[----:B------:R-:W4:Y:S01]  /*0600*/  @P6 LDG.E R26, desc[UR4][R10.64+0x78] ;  /* 0x000078040a1a6981 */ /* 0x000f22000c1e1900 */
[----:B------:R-:W-:-:S03]  /*0610*/  @P3 LOP3.LUT R4, R4, R21, RZ, 0x3c, !PT ;  /* 0x0000001504043212 */ /* 0x000fc600078e3cff */
[----:B------:R-:W4:Y:S01]  /*0620*/  @P4 LDG.E R21, desc[UR4][R10.64+0x5c] ;  /* 0x00005c040a154981 */ /* 0x000f22000c1e1900 */
[----:B------:R-:W-:-:S03]  /*0630*/  @P3 LOP3.LUT R2, R2, R23, RZ, 0x3c, !PT ;  /* 0x0000001702023212 */ /* 0x000fc600078e3cff */
[----:B------:R-:W4:Y:S01]  /*0640*/  @P5 LDG.E R23, desc[UR4][R10.64+0x68] ;  /* 0x000068040a175981 */ /* 0x000f22000c1e1900 */
[----:B------:R-:W-:-:S03]  /*0650*/  @P4 LOP3.LUT R4, R4, R25, RZ, 0x3c, !PT ;  /* 0x0000001904044212 */ /* 0x000fc600078e3cff */
[----:B------:R-:W4:Y:S01]  /*0660*/  @P5 LDG.E R25, desc[UR4][R10.64+0x70] ;  /* 0x000070040a195981 */ /* 0x000f22000c1e1900 */
[----:B--2---:R-:W-:-:S03]  /*0670*/  @P3 LOP3.LUT R5, R5, R18, RZ, 0x3c, !PT ;  /* 0x0000001205053212 */ /* 0x004fc600078e3cff */
[----:B------:R-:W2:Y:S01]  /*0680*/  @P5 LDG.E R18, desc[UR4][R10.64+0x6c] ;  /* 0x00006c040a125981 */ /* 0x000ea2000c1e1900 */
[----:B---3--:R-:W-:-:S03]  /*0690*/  @P4 LOP3.LUT R5, R5, R20, RZ, 0x3c, !PT ;  /* 0x0000001405054212 */ /* 0x008fc600078e3cff */
[----:B------:R-:W3:Y:S01]  /*06a0*/  @P5 LDG.E R20, desc[UR4][R10.64+0x74] ;  /* 0x000074040a145981 */ /* 0x000ee2000c1e1900 */
[----:B----4-:R-:W-:-:S03]  /*06b0*/  @P4 LOP3.LUT R3, R3, R22, RZ, 0x3c, !PT ;  /* 0x0000001603034212 */ /* 0x010fc600078e3cff */
[----:B------:R-:W4:Y:S01]  /*06c0*/  @P0 LDG.E R22, desc[UR4][R10.64+0x8c] ;  /* 0x00008c040a160981 */ /* 0x000f22000c1e1900 */
[----:B------:R-:W-:-:S03]  /*06d0*/  @P6 LOP3.LUT R15, R15, R26, RZ, 0x3c, !PT ;  /* 0x0000001a0f0f6212 */ /* 0x000fc600078e3cff */
        /* <DEDUP_REMOVED lines=13> */
[----:B------:R-:W-:Y:S02]  /*07b0*/  @P6 LOP3.LUT R4, R4, R27, RZ, 0x3c, !PT ;  /* 0x0000001b04046212 */ /* 0x000fe400078e3cff */
[----:B------:R-:W-:Y:S02]  /*07c0*/  @P6 LOP3.LUT R2, R2, R21, RZ, 0x3c, !PT ;  /* 0x0000001502026212 */ /* 0x000fe400078e3cff */
[----:B------:R-:W-:Y:S02]  /*07d0*/  @P0 LOP3.LUT R4, R4, R23, RZ, 0x3c, !PT ;  /* 0x0000001704040212 */ /* 0x000fe400078e3cff */
[----:B------:R-:W-:Y:S02]  /*07e0*/  @P0 LOP3.LUT R2, R2, R25, RZ, 0x3c, !PT ;  /* 0x0000001902020212 */ /* 0x000fe400078e3cff */
[----:B--2---:R-:W-:Y:S02]  /*07f0*/  @P6 LOP3.LUT R5, R5, R18, RZ, 0x3c, !PT ;  /* 0x0000001205056212 */ /* 0x004fe400078e3cff */
[----:B---3--:R-:W-:-:S02]  /*0800*/  @P6 LOP3.LUT R3, R3, R20, RZ, 0x3c, !PT ;  /* 0x0000001403036212 */ /* 0x008fc400078e3cff */
[----:B----4-:R-:W-:Y:S02]  /*0810*/  @P0 LOP3.LUT R5, R5, R22, RZ, 0x3c, !PT ;  /* 0x0000001605050212 */ /* 0x010fe400078e3cff */
[----:B------:R-:W-:Y:S02]  /*0820*/  @P0 LOP3.LUT R3, R3, R26, RZ, 0x3c, !PT ;  /* 0x0000001a03030212 */ /* 0x000fe400078e3cff */
[----:B------:R-:W-:-:S13]  /*0830*/  R2P PR, R24.B1, 0x7f ;  /* 0x0000007f18007804 */ /* 0x000fda0000001000 */
[----:B------:R-:W2:Y:S04]  /*0840*/  @P0 LDG.E R18, desc[UR4][R10.64+0xa0] ;  /* 0x0000a0040a120981 */ /* 0x000ea8000c1e1900 */
[----:B------:R-:W3:Y:S04]  /*0850*/  @P1 LDG.E R22, desc[UR4][R10.64+0xb4] ;  /* 0x0000b4040a161981 */ /* 0x000ee8000c1e1900 */
[----:B------:R-:W4:Y:S04]  /*0860*/  @P2 LDG.E R26, desc[UR4][R10.64+0xc8] ;  /* 0x0000c8040a1a2981 */ /* 0x000f28000c1e1900 */
[----:B------:R-:W4:Y:S04]  /*0870*/  @P3 LDG.E R28, desc[UR4][R10.64+0xdc] ;  /* 0x0000dc040a1c3981 */ /* 0x000f28000c1e1900 */
[----:B------:R-:W4:Y:S04]  /*0880*/  @P0 LDG.E R23, desc[UR4][R10.64+0xa4] ;  /* 0x0000a4040a170981 */ /* 0x000f28000c1e1900 */
[----:B------:R-:W4:Y:S04]  /*0890*/  @P0 LDG.E R20, desc[UR4][R10.64+0xa8] ;  /* 0x0000a8040a140981 */ /* 0x000f28000c1e1900 */
[----:B------:R-:W4:Y:S04]  /*08a0*/  @P4 LDG.E R25, desc[UR4][R10.64+0xf0] ;  /* 0x0000f0040a194981 */ /* 0x000f28000c1e1900 */
        /* <DEDUP_REMOVED lines=21> */
[----:B------:R-:W-:Y:S02]  /*0a00*/  LOP3.LUT P0, RZ, R24, 0x8000, RZ, 0xc0, !PT ;  /* 0x0000800018ff7812 */ /* 0x000fe4000780c0ff */
[----:B----4-:R-:W-:Y:S01]  /*0a10*/  @P5 LOP3.LUT R15, R15, R26, RZ, 0x3c, !PT ;  /* 0x0000001a0f0f5212 */ /* 0x010fe200078e3cff */
[----:B------:R-:W4:Y:S04]  /*0a20*/  @P3 LDG.E R24, desc[UR4][R10.64+0xe4] ;  /* 0x0000e4040a183981 */ /* 0x000f28000c1e1900 */
[----:B------:R-:W2:Y:S01]  /*0a30*/  @P6 LDG.E R26, desc[UR4][R10.64+0x118] ;  /* 0x000118040a1a6981 */ /* 0x000ea2000c1e1900 */
        /* <DEDUP_REMOVED lines=8> */
[----:B---3--:R-:W-:-:S03]  /*0ac0*/  @P2 LOP3.LUT R3, R3, R22, RZ, 0x3c, !PT ;  /* 0x0000001603032212 */ /* 0x008fc600078e3cff */
[----:B------:R-:W3:Y:S01]  /*0ad0*/  @P4 LDG.E R22, desc[UR4][R10.64+0x100] ;  /* 0x000100040a164981 */ /* 0x000ee2000c1e1900 */
[----:B--2---:R-:W-:-:S03]  /*0ae0*/  @P6 LOP3.LUT R15, R15, R26, RZ, 0x3c, !PT ;  /* 0x0000001a0f0f6212 */ /* 0x004fc600078e3cff */
[----:B------:R-:W2:Y:S01]  /*0af0*/  @P0 LDG.E R26, desc[UR4][R10.64+0x12c] ;  /* 0x00012c040a1a0981 */ /* 0x000ea2000c1e1900 */
[----:B----4-:R-:W-:-:S03]  /*0b00*/  @P2 LOP3.LUT R2, R2, R23, RZ, 0x3c, !PT ;  /* 0x0000001702022212 */ /* 0x010fc600078e3cff */
[----:B------:R-:W4:Y:S01]  /*0b10*/  @P4 LDG.E R23, desc[UR4][R10.64+0xfc] ;  /* 0x0000fc040a174981 */ /* 0x000f22000c1e1900 */
[----:B------:R-:W-:-:S03]  /*0b20*/  @P2 LOP3.LUT R5, R5, R20, RZ, 0x3c, !PT ;  /* 0x0000001405052212 */ /* 0x000fc600078e3cff */
[----:B------:R-:W4:Y:S01]  /*0b30*/  @P4 LDG.E R20, desc[UR4][R10.64+0xf8] ;  /* 0x0000f8040a144981 */ /* 0x000f22000c1e1900 */
[----:B------:R-:W-:Y:S02]  /*0b40*/  @P3 LOP3.LUT R2, R2, R27, RZ, 0x3c, !PT ;  /* 0x0000001b02023212 */ /* 0x000fe400078e3cff */
[----:B------:R-:W-:Y:S01]  /*0b50*/  @P3 LOP3.LUT R4, R4, R25, RZ, 0x3c, !PT ;  /* 0x0000001904043212 */ /* 0x000fe200078e3cff */
[----:B------:R-:W4:Y:S01]  /*0b60*/  @P5 LDG.E R27, desc[UR4][R10.64+0x110] ;  /* 0x000110040a1b5981 */ /* 0x000f22000c1e1900 */
[----:B------:R-:W-:-:S03]  /*0b70*/  @P3 LOP3.LUT R5, R5, R24, RZ, 0x3c, !PT ;  /* 0x0000001805053212 */ /* 0x000fc600078e3cff */
[----:B------:R-:W4:Y:S04]  /*0b80*/  @P5 LDG.E R25, desc[UR4][R10.64+0x108] ;  /* 0x000108040a195981 */ /* 0x000f28000c1e1900 */
        /* <DEDUP_REMOVED lines=19> */
[----:B------:R-:W-:-:S05]  /*0cc0*/  VIADD R19, R19, 0x10 ;  /* 0x0000001013137836 */ /* 0x000fca0000000000 */
[----:B------:R-:W-:Y:S02]  /*0cd0*/  ISETP.NE.AND P1, PT, R19, 0x20, PT ;  /* 0x000000201300780c */ /* 0x000fe40003f25270 */
[----:B------:R-:W-:Y:S02]  /*0ce0*/  @P5 LOP3.LUT R3, R3, R18, RZ, 0x3c, !PT ;  /* 0x0000001203035212 */ /* 0x000fe400078e3cff */
[----:B------:R-:W-:Y:S02]  /*0cf0*/  @P6 LOP3.LUT R4, R4, R21, RZ, 0x3c, !PT ;  /* 0x0000001504046212 */ /* 0x000fe400078e3cff */
[----:B---3--:R-:W-:-:S04]  /*0d00*/  @P6 LOP3.LUT R3, R3, R22, RZ, 0x3c, !PT ;  /* 0x0000001603036212 */ /* 0x008fc800078e3cff */
[----:B--2---:R-:W-:Y:S02]  /*0d10*/  @P0 LOP3.LUT R3, R3, R26, RZ, 0x3c, !PT ;  /* 0x0000001a03030212 */ /* 0x004fe400078e3cff */
[----:B----4-:R-:W-:Y:S02]  /*0d20*/  @P6 LOP3.LUT R2, R2, R23, RZ, 0x3c, !PT ;  /* 0x0000001702026212 */ /* 0x010fe400078e3cff */
[----:B------:R-:W-:Y:S02]  /*0d30*/  @P6 LOP3.LUT R5, R5, R20, RZ, 0x3c, !PT ;  /* 0x0000001405056212 */ /* 0x000fe400078e3cff */
[----:B------:R-:W-:Y:S02]  /*0d40*/  @P0 LOP3.LUT R2, R2, R27, RZ, 0x3c, !PT ;  /* 0x0000001b02020212 */ /* 0x000fe400078e3cff */
[----:B------:R-:W-:Y:S02]  /*0d50*/  @P0 LOP3.LUT R4, R4, R25, RZ, 0x3c, !PT ;  /* 0x0000001904040212 */ /* 0x000fe400078e3cff */
[----:B------:R-:W-:Y:S01]  /*0d60*/  @P0 LOP3.LUT R5, R5, R24, RZ, 0x3c, !PT ;  /* 0x0000001805050212 */ /* 0x000fe200078e3cff */
[----:B------:R-:W-:Y:S06]  /*0d70*/  @P1 BRA `(.L_x_22) ;  /* 0xfffffff400481947 */ /* 0x000fec000383ffff */
[----:B------:R-:W-:-:S05]  /*0d80*/  VIADD R17, R17, 0x1 ;  /* 0x0000000111117836 */ /* 0x000fca0000000000 */
[----:B------:R-:W-:-:S13]  /*0d90*/  ISETP.NE.AND P0, PT, R17, 0x5, PT ;  /* 0x000000051100780c */ /* 0x000fda0003f05270 */
[----:B------:R-:W-:Y:S05]  /*0da0*/  @P0 BRA `(.L_x_23) ;  /* 0xfffffff400300947 */ /* 0x000fea000383ffff */
[----:B------:R1:W-:Y:S01]  /*0db0*/  STG.E.64 desc[UR4][R6.64+0x8], R4 ;  /* 0x0000080406007986 */ /* 0x0003e2000c101b04 */
[----:B------:R-:W-:Y:S01]  /*0dc0*/  VIADD R14, R14, 0x1 ;  /* 0x000000010e0e7836 */ /* 0x000fe20000000000 */
[----:B------:R-:W-:Y:S02]  /*0dd0*/  LOP3.LUT R11, R13, 0x3, RZ, 0xc0, !PT ;  /* 0x000000030d0b7812 */ /* 0x000fe400078ec0ff */
[----:B------:R1:W-:Y:S02]  /*0de0*/  STG.E.64 desc[UR4][R6.64+0x10], R2 ;  /* 0x0000100206007986 */ /* 0x0003e4000c101b04 */
[----:B------:R-:W-:Y:S02]  /*0df0*/  ISETP.GE.U32.AND P0, PT, R14, R11, PT ;  /* 0x0000000b0e00720c */ /* 0x000fe40003f06070 */
[----:B------:R1:W-:Y:S11]  /*0e00*/  STG.E desc[UR4][R6.64+0x4], R15 ;  /* 0x0000040f06007986 */ /* 0x0003f6000c101904 */
[----:B------:R-:W-:Y:S05]  /*0e10*/  @!P0 BRA `(.L_x_24) ;  /* 0xfffffff400048947 */ /* 0x000fea000383ffff */
.L_x_21:
[----:B------:R-:W-:Y:S05]  /*0e20*/  BSYNC.RECONVERGENT B1 ;  /* 0x0000000000017941 */ /* 0x000fea0003800200 */
.L_x_20:
[C---:B------:R-:W-:Y:S01]  /*0e30*/  ISETP.GT.U32.AND P0, PT, R13.reuse, 0x3, PT ;  /* 0x000000030d00780c */ /* 0x040fe20003f04070 */
[----:B------:R-:W-:Y:S01]  /*0e40*/  VIADD R12, R12, 0x1 ;  /* 0x000000010c0c7836 */ /* 0x000fe20000000000 */
[--C-:B------:R-:W-:Y:S02]  /*0e50*/  SHF.R.U64 R13, R13, 0x2, R0.reuse ;  /* 0x000000020d0d7819 */ /* 0x100fe40000001200 */
[----:B------:R-:W-:Y:S02]  /*0e60*/  ISETP.GT.U32.AND.EX P0, PT, R0, RZ, PT, P0 ;  /* 0x000000ff0000720c */ /* 0x000fe40003f04100 */
[----:B------:R-:W-:-:S11]  /*0e70*/  SHF.R.U32.HI R0, RZ, 0x2, R0 ;  /* 0x00000002ff007819 */ /* 0x000fd60000011600 */
[----:B------:R-:W-:Y:S05]  /*0e80*/  @P0 BRA `(.L_x_25) ;  /* 0xfffffff000c80947 */ /* 0x000fea000383ffff */
.L_x_19:
[----:B------:R-:W-:Y:S05]  /*0e90*/  BSYNC.RECONVERGENT B0 ;  /* 0x0000000000007941 */ /* 0x000fea0003800200 */
.L_x_18:
[----:B------:R-:W-:Y:S04]  /*0ea0*/  STG.E.64 desc[UR4][R6.64+0x18], RZ ;  /* 0x000018ff06007986 */ /* 0x000fe8000c101b04 */
[----:B------:R-:W-:Y:S04]  /*0eb0*/  STG.E desc[UR4][R6.64+0x20], RZ ;  /* 0x000020ff06007986 */ /* 0x000fe8000c101904 */
[----:B------:R-:W-:Y:S01]  /*0ec0*/  STG.E.64 desc[UR4][R6.64+0x28], RZ ;  /* 0x000028ff06007986 */ /* 0x000fe2000c101b04 */
[----:B------:R-:W-:Y:S05]  /*0ed0*/  EXIT ;  /* 0x000000000000794d */ /* 0x000fea0003800000 */
.L_x_26:
        /* <DEDUP_REMOVED lines=10> */
.L_x_30:


//--------------------- .nv.global.init           --------------------------
	.section	.nv.global.init,"aw",@progbits
	.align	4
.nv.global.init:
	.type		mrg32k3aM1SubSeq,@object
	.size		mrg32k3aM1SubSeq,(mrg32k3aM2SubSeq - mrg32k3aM1SubSeq)
mrg32k3aM1SubSeq:
        /*0000*/ 	.byte	0x0b, 0xcc, 0xee, 0x04, 0x73, 0x29, 0x8b, 0x6f, 0xf6, 0x53, 0x03, 0xf6, 0x23, 0xf6, 0xea, 0xda
        /* <DEDUP_REMOVED lines=125> */
	.type		mrg32k3aM2SubSeq,@object
	.size		mrg32k3aM2SubSeq,(mrg32k3aM1 - mrg32k3aM2SubSeq)
mrg32k3aM2SubSeq:
        /* <DEDUP_REMOVED lines=126> */
	.type		mrg32k3aM1,@object
	.size		mrg32k3aM1,(mrg32k3aM1Seq - mrg32k3aM1)
mrg32k3aM1:
        /* <DEDUP_REMOVED lines=144> */
	.type		mrg32k3aM1Seq,@object
	.size		mrg32k3aM1Seq,(mrg32k3aM2 - mrg32k3aM1Seq)
mrg32k3aM1Seq:
        /* <DEDUP_REMOVED lines=144> */
	.type		mrg32k3aM2,@object
	.size		mrg32k3aM2,(mrg32k3aM2Seq - mrg32k3aM2)
mrg32k3aM2:
        /* <DEDUP_REMOVED lines=144> */
	.type		mrg32k3aM2Seq,@object
	.size		mrg32k3aM2Seq,(precalc_xorwow_matrix - mrg32k3aM2Seq)
mrg32k3aM2Seq:
        /* <DEDUP_REMOVED lines=144> */
	.type		precalc_xorwow_matrix,@object
	.size		precalc_xorwow_matrix,(precalc_xorwow_offset_matrix - precalc_xorwow_matrix)
precalc_xorwow_matrix:
        /* <DEDUP_REMOVED lines=6400> */
	.type		precalc_xorwow_offset_matrix,@object
	.size		precalc_xorwow_offset_matrix,($str - precalc_xorwow_offset_matrix)
precalc_xorwow_offset_matrix:
        /* <DEDUP_REMOVED lines=6400> */
	.type		$str,@object
	.size		$str,(.L_9 - $str)
$str:
        /*353c0*/ 	.byte	0x25, 0x69, 0x0a, 0x00
.L_9:


//--------------------- .nv.shared.reserved.0     --------------------------
	.section	.nv.shared.reserved.0,"aw",@nobits
	.weak		__nv_reservedSMEM_offset_0_alias
	.size		__nv_reservedSMEM_offset_0_alias, 0, 64
	.other		__nv_reservedSMEM_offset_0_alias,@"STO_CUDA_RESERVED_SHARED STV_DEFAULT"
__nv_reservedSMEM_offset_0_alias:
	.zero		0
	.zero		64


//--------------------- .nv.constant0._Z12initPositioniP6float4P17curandStateXORWOW --------------------------
	.section	.nv.constant0._Z12initPositioniP6float4P17curandStateXORWOW,"a",@progbits
	.sectionflags	@""
	.align	4
.nv.constant0._Z12initPositioniP6float4P17curandStateXORWOW:
	.zero		920


//--------------------- .nv.constant0._Z10addToCountiPiP17curandStateXORWOW --------------------------
	.section	.nv.constant0._Z10addToCountiPiP17curandStateXORWOW,"a",@progbits
	.sectionflags	@""
	.align	4
.nv.constant0._Z10addToCountiPiP17curandStateXORWOW:
	.zero		920


//--------------------- .nv.constant0._Z12setup_kernelP17curandStateXORWOWm --------------------------
	.section	.nv.constant0._Z12setup_kernelP17curandStateXORWOWm,"a",@progbits
	.sectionflags	@""
	.align	4
.nv.constant0._Z12setup_kernelP17curandStateXORWOWm:
	.zero		912


//--------------------- SYMBOLS --------------------------

	.type		.nv.reservedSmem.offset0,@object
	.size		.nv.reservedSmem.offset0,0x4
	.type		vprintf,@function
